//
// Generated by NVIDIA NVVM Compiler
//
// Compiler Build ID: CL-36424714
// Cuda compilation tools, release 13.0, V13.0.88
// Based on NVVM 20.0.0
//

.version 9.0
.target sm_100
.address_size 64

	// .globl	_Z14assignClustersPKfS0_Piiii

.visible .entry _Z14assignClustersPKfS0_Piiii(
	.param .u64 .ptr .align 1 _Z14assignClustersPKfS0_Piiii_param_0,
	.param .u64 .ptr .align 1 _Z14assignClustersPKfS0_Piiii_param_1,
	.param .u64 .ptr .align 1 _Z14assignClustersPKfS0_Piiii_param_2,
	.param .u32 _Z14assignClustersPKfS0_Piiii_param_3,
	.param .u32 _Z14assignClustersPKfS0_Piiii_param_4,
	.param .u32 _Z14assignClustersPKfS0_Piiii_param_5
)
{
	.reg .pred 	%p<19>;
	.reg .b32 	%r<74>;
	.reg .b32 	%f<96>;
	.reg .b64 	%rd<40>;

	ld.param.u64 	%rd8, [_Z14assignClustersPKfS0_Piiii_param_0];
	ld.param.u64 	%rd9, [_Z14assignClustersPKfS0_Piiii_param_1];
	ld.param.u64 	%rd7, [_Z14assignClustersPKfS0_Piiii_param_2];
	ld.param.u32 	%r40, [_Z14assignClustersPKfS0_Piiii_param_3];
	ld.param.u32 	%r38, [_Z14assignClustersPKfS0_Piiii_param_4];
	ld.param.u32 	%r39, [_Z14assignClustersPKfS0_Piiii_param_5];
	cvta.to.global.u64 	%rd1, %rd9;
	cvta.to.global.u64 	%rd2, %rd8;
	mov.u32 	%r41, %ctaid.x;
	mov.u32 	%r42, %ntid.x;
	mov.u32 	%r43, %tid.x;
	mad.lo.s32 	%r1, %r41, %r42, %r43;
	setp.ge.s32 	%p1, %r1, %r40;
	@%p1 bra 	$L__BB0_23;
	setp.lt.s32 	%p2, %r39, 1;
	mov.b32 	%r73, 0;
	@%p2 bra 	$L__BB0_22;
	setp.lt.s32 	%p3, %r38, 1;
	mul.lo.s32 	%r2, %r38, %r1;
	@%p3 bra 	$L__BB0_16;
	and.b32  	%r3, %r38, 7;
	and.b32  	%r4, %r38, 3;
	and.b32  	%r5, %r38, 2147483640;
	and.b32  	%r6, %r38, 1;
	neg.s32 	%r7, %r5;
	add.s64 	%rd3, %rd2, 16;
	mov.f32 	%f84, 0f7F7FFFFF;
	mov.b32 	%r58, 0;
	mov.u32 	%r73, %r58;
$L__BB0_4:
	setp.lt.u32 	%p10, %r38, 8;
	mul.lo.s32 	%r10, %r58, %r38;
	mov.f32 	%f92, 0f00000000;
	mov.b32 	%r63, 0;
	@%p10 bra 	$L__BB0_7;
	mul.wide.u32 	%rd10, %r10, 4;
	add.s64 	%rd11, %rd1, %rd10;
	add.s64 	%rd39, %rd11, 16;
	mov.f32 	%f92, 0f00000000;
	mov.u32 	%r60, %r2;
	mov.u32 	%r61, %r7;
$L__BB0_6:
	.pragma "nounroll";
	mul.wide.s32 	%rd12, %r60, 4;
	add.s64 	%rd13, %rd3, %rd12;
	ld.global.f32 	%f26, [%rd13+-16];
	ld.global.f32 	%f27, [%rd39+-16];
	sub.f32 	%f28, %f26, %f27;
	fma.rn.f32 	%f29, %f28, %f28, %f92;
	ld.global.f32 	%f30, [%rd13+-12];
	ld.global.f32 	%f31, [%rd39+-12];
	sub.f32 	%f32, %f30, %f31;
	fma.rn.f32 	%f33, %f32, %f32, %f29;
	ld.global.f32 	%f34, [%rd13+-8];
	ld.global.f32 	%f35, [%rd39+-8];
	sub.f32 	%f36, %f34, %f35;
	fma.rn.f32 	%f37, %f36, %f36, %f33;
	ld.global.f32 	%f38, [%rd13+-4];
	ld.global.f32 	%f39, [%rd39+-4];
	sub.f32 	%f40, %f38, %f39;
	fma.rn.f32 	%f41, %f40, %f40, %f37;
	ld.global.f32 	%f42, [%rd13];
	ld.global.f32 	%f43, [%rd39];
	sub.f32 	%f44, %f42, %f43;
	fma.rn.f32 	%f45, %f44, %f44, %f41;
	ld.global.f32 	%f46, [%rd13+4];
	ld.global.f32 	%f47, [%rd39+4];
	sub.f32 	%f48, %f46, %f47;
	fma.rn.f32 	%f49, %f48, %f48, %f45;
	ld.global.f32 	%f50, [%rd13+8];
	ld.global.f32 	%f51, [%rd39+8];
	sub.f32 	%f52, %f50, %f51;
	fma.rn.f32 	%f53, %f52, %f52, %f49;
	ld.global.f32 	%f54, [%rd13+12];
	ld.global.f32 	%f55, [%rd39+12];
	sub.f32 	%f56, %f54, %f55;
	fma.rn.f32 	%f92, %f56, %f56, %f53;
	add.s32 	%r61, %r61, 8;
	add.s32 	%r60, %r60, 8;
	add.s64 	%rd39, %rd39, 32;
	setp.ne.s32 	%p11, %r61, 0;
	mov.u32 	%r63, %r5;
	@%p11 bra 	$L__BB0_6;
$L__BB0_7:
	setp.eq.s32 	%p12, %r3, 0;
	@%p12 bra 	$L__BB0_15;
	add.s32 	%r51, %r3, -1;
	setp.lt.u32 	%p13, %r51, 3;
	@%p13 bra 	$L__BB0_10;
	add.s32 	%r52, %r63, %r2;
	mul.wide.s32 	%rd14, %r52, 4;
	add.s64 	%rd15, %rd2, %rd14;
	ld.global.f32 	%f58, [%rd15];
	add.s32 	%r53, %r63, %r10;
	mul.wide.u32 	%rd16, %r53, 4;
	add.s64 	%rd17, %rd1, %rd16;
	ld.global.f32 	%f59, [%rd17];
	sub.f32 	%f60, %f58, %f59;
	fma.rn.f32 	%f61, %f60, %f60, %f92;
	ld.global.f32 	%f62, [%rd15+4];
	cvt.u64.u32 	%rd18, %r10;
	cvt.u64.u32 	%rd19, %r63;
	add.s64 	%rd20, %rd19, %rd18;
	shl.b64 	%rd21, %rd20, 2;
	add.s64 	%rd22, %rd1, %rd21;
	ld.global.f32 	%f63, [%rd22+4];
	sub.f32 	%f64, %f62, %f63;
	fma.rn.f32 	%f65, %f64, %f64, %f61;
	ld.global.f32 	%f66, [%rd15+8];
	ld.global.f32 	%f67, [%rd22+8];
	sub.f32 	%f68, %f66, %f67;
	fma.rn.f32 	%f69, %f68, %f68, %f65;
	ld.global.f32 	%f70, [%rd15+12];
	ld.global.f32 	%f71, [%rd22+12];
	sub.f32 	%f72, %f70, %f71;
	fma.rn.f32 	%f92, %f72, %f72, %f69;
	add.s32 	%r63, %r63, 4;
$L__BB0_10:
	setp.eq.s32 	%p14, %r4, 0;
	@%p14 bra 	$L__BB0_15;
	setp.eq.s32 	%p15, %r4, 1;
	@%p15 bra 	$L__BB0_13;
	add.s32 	%r54, %r63, %r2;
	mul.wide.s32 	%rd23, %r54, 4;
	add.s64 	%rd24, %rd2, %rd23;
	ld.global.f32 	%f74, [%rd24];
	add.s32 	%r55, %r63, %r10;
	mul.wide.u32 	%rd25, %r55, 4;
	add.s64 	%rd26, %rd1, %rd25;
	ld.global.f32 	%f75, [%rd26];
	sub.f32 	%f76, %f74, %f75;
	fma.rn.f32 	%f77, %f76, %f76, %f92;
	ld.global.f32 	%f78, [%rd24+4];
	cvt.u64.u32 	%rd27, %r10;
	cvt.u64.u32 	%rd28, %r63;
	add.s64 	%rd29, %rd28, %rd27;
	shl.b64 	%rd30, %rd29, 2;
	add.s64 	%rd31, %rd1, %rd30;
	ld.global.f32 	%f79, [%rd31+4];
	sub.f32 	%f80, %f78, %f79;
	fma.rn.f32 	%f92, %f80, %f80, %f77;
	add.s32 	%r63, %r63, 2;
$L__BB0_13:
	setp.eq.s32 	%p16, %r6, 0;
	@%p16 bra 	$L__BB0_15;
	add.s32 	%r56, %r63, %r2;
	mul.wide.s32 	%rd32, %r56, 4;
	add.s64 	%rd33, %rd2, %rd32;
	ld.global.f32 	%f81, [%rd33];
	add.s32 	%r57, %r63, %r10;
	mul.wide.u32 	%rd34, %r57, 4;
	add.s64 	%rd35, %rd1, %rd34;
	ld.global.f32 	%f82, [%rd35];
	sub.f32 	%f83, %f81, %f82;
	fma.rn.f32 	%f92, %f83, %f83, %f92;
$L__BB0_15:
	setp.lt.f32 	%p17, %f92, %f84;
	selp.f32 	%f84, %f92, %f84, %p17;
	selp.b32 	%r73, %r58, %r73, %p17;
	add.s32 	%r58, %r58, 1;
	setp.eq.s32 	%p18, %r58, %r39;
	@%p18 bra 	$L__BB0_22;
	bra.uni 	$L__BB0_4;
$L__BB0_16:
	and.b32  	%r22, %r39, 3;
	setp.lt.u32 	%p4, %r39, 4;
	mov.f32 	%f94, 0f7F7FFFFF;
	mov.b32 	%r70, 0;
	mov.u32 	%r73, %r70;
	@%p4 bra 	$L__BB0_19;
	and.b32  	%r70, %r39, 2147483644;
	mov.f32 	%f94, 0f7F7FFFFF;
	mov.b32 	%r65, 0;
	mov.u32 	%r73, %r65;
$L__BB0_18:
	setp.gt.f32 	%p5, %f94, 0f00000000;
	selp.f32 	%f94, 0f00000000, %f94, %p5;
	selp.b32 	%r73, %r65, %r73, %p5;
	add.s32 	%r65, %r65, 4;
	setp.ne.s32 	%p6, %r65, %r70;
	@%p6 bra 	$L__BB0_18;
$L__BB0_19:
	setp.eq.s32 	%p7, %r22, 0;
	@%p7 bra 	$L__BB0_22;
	mov.b32 	%r72, 0;
$L__BB0_21:
	.pragma "nounroll";
	setp.gt.f32 	%p8, %f94, 0f00000000;
	selp.f32 	%f94, 0f00000000, %f94, %p8;
	selp.b32 	%r73, %r70, %r73, %p8;
	add.s32 	%r70, %r70, 1;
	add.s32 	%r72, %r72, 1;
	setp.ne.s32 	%p9, %r72, %r22;
	@%p9 bra 	$L__BB0_21;
$L__BB0_22:
	cvta.to.global.u64 	%rd36, %rd7;
	mul.wide.s32 	%rd37, %r1, 4;
	add.s64 	%rd38, %rd36, %rd37;
	st.global.u32 	[%rd38], %r73;
$L__BB0_23:
	ret;

}
	// .globl	_Z19computeCentroidSumsPKfPKiPfPiii
.visible .entry _Z19computeCentroidSumsPKfPKiPfPiii(
	.param .u64 .ptr .align 1 _Z19computeCentroidSumsPKfPKiPfPiii_param_0,
	.param .u64 .ptr .align 1 _Z19computeCentroidSumsPKfPKiPfPiii_param_1,
	.param .u64 .ptr .align 1 _Z19computeCentroidSumsPKfPKiPfPiii_param_2,
	.param .u64 .ptr .align 1 _Z19computeCentroidSumsPKfPKiPfPiii_param_3,
	.param .u32 _Z19computeCentroidSumsPKfPKiPfPiii_param_4,
	.param .u32 _Z19computeCentroidSumsPKfPKiPfPiii_param_5
)
{
	.reg .pred 	%p<11>;
	.reg .b32 	%r<50>;
	.reg .b32 	%f<59>;
	.reg .b64 	%rd<30>;

	ld.param.u64 	%rd6, [_Z19computeCentroidSumsPKfPKiPfPiii_param_0];
	ld.param.u64 	%rd4, [_Z19computeCentroidSumsPKfPKiPfPiii_param_1];
	ld.param.u64 	%rd7, [_Z19computeCentroidSumsPKfPKiPfPiii_param_2];
	ld.param.u64 	%rd5, [_Z19computeCentroidSumsPKfPKiPfPiii_param_3];
	ld.param.u32 	%r31, [_Z19computeCentroidSumsPKfPKiPfPiii_param_4];
	ld.param.u32 	%r30, [_Z19computeCentroidSumsPKfPKiPfPiii_param_5];
	cvta.to.global.u64 	%rd1, %rd7;
	cvta.to.global.u64 	%rd2, %rd6;
	mov.u32 	%r32, %ctaid.x;
	mov.u32 	%r33, %ntid.x;
	mov.u32 	%r34, %tid.x;
	mad.lo.s32 	%r1, %r32, %r33, %r34;
	setp.ge.s32 	%p1, %r1, %r31;
	@%p1 bra 	$L__BB1_15;
	cvta.to.global.u64 	%rd8, %rd4;
	mul.wide.s32 	%rd9, %r1, 4;
	add.s64 	%rd10, %rd8, %rd9;
	ld.global.u32 	%r2, [%rd10];
	setp.lt.s32 	%p2, %r30, 1;
	@%p2 bra 	$L__BB1_14;
	mul.lo.s32 	%r3, %r2, %r30;
	mul.lo.s32 	%r4, %r30, %r1;
	and.b32  	%r5, %r30, 15;
	setp.lt.u32 	%p3, %r30, 16;
	mov.b32 	%r45, 0;
	@%p3 bra 	$L__BB1_5;
	and.b32  	%r45, %r30, 2147483632;
	neg.s32 	%r43, %r45;
	add.s64 	%rd3, %rd2, 32;
	mov.u32 	%r41, %r4;
	mov.u32 	%r42, %r3;
$L__BB1_4:
	.pragma "nounroll";
	mul.wide.s32 	%rd11, %r42, 4;
	add.s64 	%rd12, %rd1, %rd11;
	mul.wide.s32 	%rd13, %r41, 4;
	add.s64 	%rd14, %rd3, %rd13;
	ld.global.f32 	%f1, [%rd14+-32];
	atom.global.add.f32 	%f2, [%rd12], %f1;
	ld.global.f32 	%f3, [%rd14+-28];
	atom.global.add.f32 	%f4, [%rd12+4], %f3;
	ld.global.f32 	%f5, [%rd14+-24];
	atom.global.add.f32 	%f6, [%rd12+8], %f5;
	ld.global.f32 	%f7, [%rd14+-20];
	atom.global.add.f32 	%f8, [%rd12+12], %f7;
	ld.global.f32 	%f9, [%rd14+-16];
	atom.global.add.f32 	%f10, [%rd12+16], %f9;
	ld.global.f32 	%f11, [%rd14+-12];
	atom.global.add.f32 	%f12, [%rd12+20], %f11;
	ld.global.f32 	%f13, [%rd14+-8];
	atom.global.add.f32 	%f14, [%rd12+24], %f13;
	ld.global.f32 	%f15, [%rd14+-4];
	atom.global.add.f32 	%f16, [%rd12+28], %f15;
	ld.global.f32 	%f17, [%rd14];
	atom.global.add.f32 	%f18, [%rd12+32], %f17;
	ld.global.f32 	%f19, [%rd14+4];
	atom.global.add.f32 	%f20, [%rd12+36], %f19;
	ld.global.f32 	%f21, [%rd14+8];
	atom.global.add.f32 	%f22, [%rd12+40], %f21;
	ld.global.f32 	%f23, [%rd14+12];
	atom.global.add.f32 	%f24, [%rd12+44], %f23;
	ld.global.f32 	%f25, [%rd14+16];
	atom.global.add.f32 	%f26, [%rd12+48], %f25;
	ld.global.f32 	%f27, [%rd14+20];
	atom.global.add.f32 	%f28, [%rd12+52], %f27;
	ld.global.f32 	%f29, [%rd14+24];
	atom.global.add.f32 	%f30, [%rd12+56], %f29;
	ld.global.f32 	%f31, [%rd14+28];
	atom.global.add.f32 	%f32, [%rd12+60], %f31;
	add.s32 	%r43, %r43, 16;
	add.s32 	%r42, %r42, 16;
	add.s32 	%r41, %r41, 16;
	setp.ne.s32 	%p4, %r43, 0;
	@%p4 bra 	$L__BB1_4;
$L__BB1_5:
	setp.eq.s32 	%p5, %r5, 0;
	@%p5 bra 	$L__BB1_14;
	and.b32  	%r15, %r30, 7;
	setp.lt.u32 	%p6, %r5, 8;
	@%p6 bra 	$L__BB1_8;
	add.s32 	%r36, %r45, %r3;
	mul.wide.s32 	%rd15, %r36, 4;
	add.s64 	%rd16, %rd1, %rd15;
	add.s32 	%r37, %r45, %r4;
	mul.wide.s32 	%rd17, %r37, 4;
	add.s64 	%rd18, %rd2, %rd17;
	ld.global.f32 	%f33, [%rd18];
	atom.global.add.f32 	%f34, [%rd16], %f33;
	ld.global.f32 	%f35, [%rd18+4];
	atom.global.add.f32 	%f36, [%rd16+4], %f35;
	ld.global.f32 	%f37, [%rd18+8];
	atom.global.add.f32 	%f38, [%rd16+8], %f37;
	ld.global.f32 	%f39, [%rd18+12];
	atom.global.add.f32 	%f40, [%rd16+12], %f39;
	ld.global.f32 	%f41, [%rd18+16];
	atom.global.add.f32 	%f42, [%rd16+16], %f41;
	ld.global.f32 	%f43, [%rd18+20];
	atom.global.add.f32 	%f44, [%rd16+20], %f43;
	ld.global.f32 	%f45, [%rd18+24];
	atom.global.add.f32 	%f46, [%rd16+24], %f45;
	ld.global.f32 	%f47, [%rd18+28];
	atom.global.add.f32 	%f48, [%rd16+28], %f47;
	add.s32 	%r45, %r45, 8;
$L__BB1_8:
	setp.eq.s32 	%p7, %r15, 0;
	@%p7 bra 	$L__BB1_14;
	and.b32  	%r18, %r30, 3;
	setp.lt.u32 	%p8, %r15, 4;
	@%p8 bra 	$L__BB1_11;
	add.s32 	%r38, %r45, %r3;
	mul.wide.s32 	%rd19, %r38, 4;
	add.s64 	%rd20, %rd1, %rd19;
	add.s32 	%r39, %r45, %r4;
	mul.wide.s32 	%rd21, %r39, 4;
	add.s64 	%rd22, %rd2, %rd21;
	ld.global.f32 	%f49, [%rd22];
	atom.global.add.f32 	%f50, [%rd20], %f49;
	ld.global.f32 	%f51, [%rd22+4];
	atom.global.add.f32 	%f52, [%rd20+4], %f51;
	ld.global.f32 	%f53, [%rd22+8];
	atom.global.add.f32 	%f54, [%rd20+8], %f53;
	ld.global.f32 	%f55, [%rd22+12];
	atom.global.add.f32 	%f56, [%rd20+12], %f55;
	add.s32 	%r45, %r45, 4;
$L__BB1_11:
	setp.eq.s32 	%p9, %r18, 0;
	@%p9 bra 	$L__BB1_14;
	add.s32 	%r49, %r45, %r4;
	add.s32 	%r48, %r45, %r3;
	neg.s32 	%r47, %r18;
$L__BB1_13:
	.pragma "nounroll";
	mul.wide.s32 	%rd23, %r49, 4;
	add.s64 	%rd24, %rd2, %rd23;
	mul.wide.s32 	%rd25, %r48, 4;
	add.s64 	%rd26, %rd1, %rd25;
	ld.global.f32 	%f57, [%rd24];
	atom.global.add.f32 	%f58, [%rd26], %f57;
	add.s32 	%r49, %r49, 1;
	add.s32 	%r48, %r48, 1;
	add.s32 	%r47, %r47, 1;
	setp.ne.s32 	%p10, %r47, 0;
	@%p10 bra 	$L__BB1_13;
$L__BB1_14:
	cvta.to.global.u64 	%rd27, %rd5;
	mul.wide.s32 	%rd28, %r2, 4;
	add.s64 	%rd29, %rd27, %rd28;
	atom.global.add.u32 	%r40, [%rd29], 1;
$L__BB1_15:
	ret;

}


// ===== COMPILED SASS (sm_100) =====

	.target	sm_100

	.elftype	@"ET_EXEC"


//--------------------- .note.nv.tkinfo           --------------------------
	.section	.note.nv.tkinfo,"",@"SHT_NOTE"
	.sectionflags	@"SHF_NOTE_NV_TKINFO"
	.tkinfo
        /*0018*/ 	.word	0x00000002
        /*0030*/ 	.string	""
        /*0030*/ 	.string	"ptxas"
        /*0030*/ 	.string	"Cuda compilation tools, release 13.0, V13.0.88"
        /*0030*/ 	.string	"Build cuda_13.0.r13.0/compiler.36424714_0"
        /*0030*/ 	.string	"-arch sm_100 -m 64 "



//--------------------- .note.nv.cuinfo           --------------------------
	.section	.note.nv.cuinfo,"",@"SHT_NOTE"
	.sectionflags	@"SHF_NOTE_NV_CUINFO"
        /*0018*/ 	.short	0x0002
        /*001a*/ 	.short	0x0064
        /*001c*/ 	.short	0x0082
	.zero		2


//--------------------- .nv.info                  --------------------------
	.section	.nv.info,"",@"SHT_CUDA_INFO"
	.align	4


	//----- nvinfo : EIATTR_REGCOUNT
	.align		4
        /*0000*/ 	.byte	0x04, 0x2f
        /*0002*/ 	.short	(.L_1 - .L_0)
	.align		4
.L_0:
        /*0004*/ 	.word	index@(_Z14assignClustersPKfS0_Piiii)
        /*0008*/ 	.word	0x0000001f


	//----- nvinfo : EIATTR_FRAME_SIZE
	.align		4
.L_1:
        /*000c*/ 	.byte	0x04, 0x11
        /*000e*/ 	.short	(.L_3 - .L_2)
	.align		4
.L_2:
        /*0010*/ 	.word	index@(_Z14assignClustersPKfS0_Piiii)
        /*0014*/ 	.word	0x00000000


	//----- nvinfo : EIATTR_REGCOUNT
	.align		4
.L_3:
        /*0018*/ 	.byte	0x04, 0x2f
        /*001a*/ 	.short	(.L_5 - .L_4)
	.align		4
.L_4:
        /*001c*/ 	.word	index@(_Z19computeCentroidSumsPKfPKiPfPiii)
        /*0020*/ 	.word	0x0000001a


	//----- nvinfo : EIATTR_FRAME_SIZE
	.align		4
.L_5:
        /*0024*/ 	.byte	0x04, 0x11
        /*0026*/ 	.short	(.L_7 - .L_6)
	.align		4
.L_6:
        /*0028*/ 	.word	index@(_Z19computeCentroidSumsPKfPKiPfPiii)
        /*002c*/ 	.word	0x00000000


	//----- nvinfo : EIATTR_MIN_STACK_SIZE
	.align		4
.L_7:
        /*0030*/ 	.byte	0x04, 0x12
        /*0032*/ 	.short	(.L_9 - .L_8)
	.align		4
.L_8:
        /*0034*/ 	.word	index@(_Z19computeCentroidSumsPKfPKiPfPiii)
        /*0038*/ 	.word	0x00000000


	//----- nvinfo : EIATTR_MIN_STACK_SIZE
	.align		4
.L_9:
        /*003c*/ 	.byte	0x04, 0x12
        /*003e*/ 	.short	(.L_11 - .L_10)
	.align		4
.L_10:
        /*0040*/ 	.word	index@(_Z14assignClustersPKfS0_Piiii)
        /*0044*/ 	.word	0x00000000
.L_11:


//--------------------- .nv.compat                --------------------------
	.section	.nv.compat,"",@"SHT_CUDA_COMPAT_INFO"
	.align	4
        /*0000*/ 	.byte	0x02, 0x09, 0x00, 0x00, 0x02, 0x02, 0x01, 0x00, 0x02, 0x05, 0x05, 0x00, 0x03, 0x07, 0x01, 0x01
        /*0010*/ 	.byte	0x02, 0x03, 0x00, 0x00, 0x02, 0x06, 0x01, 0x00, 0x04, 0x0b, 0x08, 0x00, 0x09, 0x00, 0x00, 0x00
        /*0020*/ 	.byte	0x00, 0x00, 0x00, 0x00


//--------------------- .nv.info._Z19computeCentroidSumsPKfPKiPfPiii --------------------------
	.section	.nv.info._Z19computeCentroidSumsPKfPKiPfPiii,"",@"SHT_CUDA_INFO"
	.sectionflags	@""
	.align	4


	//----- nvinfo : EIATTR_CUDA_API_VERSION
	.align		4
        /*0000*/ 	.byte	0x04, 0x37
        /*0002*/ 	.short	(.L_13 - .L_12)
.L_12:
        /*0004*/ 	.word	0x00000082


	//----- nvinfo : EIATTR_KPARAM_INFO
	.align		4
.L_13:
        /*0008*/ 	.byte	0x04, 0x17
        /*000a*/ 	.short	(.L_15 - .L_14)
.L_14:
        /*000c*/ 	.word	0x00000000
        /*0010*/ 	.short	0x0005
        /*0012*/ 	.short	0x0024
        /*0014*/ 	.byte	0x00, 0xf0, 0x11, 0x00


	//----- nvinfo : EIATTR_KPARAM_INFO
	.align		4
.L_15:
        /*0018*/ 	.byte	0x04, 0x17
        /*001a*/ 	.short	(.L_17 - .L_16)
.L_16:
        /*001c*/ 	.word	0x00000000
        /*0020*/ 	.short	0x0004
        /*0022*/ 	.short	0x0020
        /*0024*/ 	.byte	0x00, 0xf0, 0x11, 0x00


	//----- nvinfo : EIATTR_KPARAM_INFO
	.align		4
.L_17:
        /*0028*/ 	.byte	0x04, 0x17
        /*002a*/ 	.short	(.L_19 - .L_18)
.L_18:
        /*002c*/ 	.word	0x00000000
        /*0030*/ 	.short	0x0003
        /*0032*/ 	.short	0x0018
        /*0034*/ 	.byte	0x00, 0xf5, 0x21, 0x00


	//----- nvinfo : EIATTR_KPARAM_INFO
	.align		4
.L_19:
        /*0038*/ 	.byte	0x04, 0x17
        /*003a*/ 	.short	(.L_21 - .L_20)
.L_20:
        /*003c*/ 	.word	0x00000000
        /*0040*/ 	.short	0x0002
        /*0042*/ 	.short	0x0010
        /*0044*/ 	.byte	0x00, 0xf5, 0x21, 0x00


	//----- nvinfo : EIATTR_KPARAM_INFO
	.align		4
.L_21:
        /*0048*/ 	.byte	0x04, 0x17
        /*004a*/ 	.short	(.L_23 - .L_22)
.L_22:
        /*004c*/ 	.word	0x00000000
        /*0050*/ 	.short	0x0001
        /*0052*/ 	.short	0x0008
        /*0054*/ 	.byte	0x00, 0xf5, 0x21, 0x00


	//----- nvinfo : EIATTR_KPARAM_INFO
	.align		4
.L_23:
        /*0058*/ 	.byte	0x04, 0x17
        /*005a*/ 	.short	(.L_25 - .L_24)
.L_24:
        /*005c*/ 	.word	0x00000000
        /*0060*/ 	.short	0x0000
        /*0062*/ 	.short	0x0000
        /*0064*/ 	.byte	0x00, 0xf5, 0x21, 0x00


	//----- nvinfo : EIATTR_SPARSE_MMA_MASK
	.align		4
.L_25:
        /*0068*/ 	.byte	0x03, 0x50
        /*006a*/ 	.short	0x0000


	//----- nvinfo : EIATTR_MAXREG_COUNT
	.align		4
        /*006c*/ 	.byte	0x03, 0x1b
        /*006e*/ 	.short	0x00ff


	//----- nvinfo : EIATTR_MERCURY_ISA_VERSION
	.align		4
        /*0070*/ 	.byte	0x03, 0x5f
        /*0072*/ 	.short	0x0101


	//----- nvinfo : EIATTR_VRC_CTA_INIT_COUNT
	.align		4
        /*0074*/ 	.byte	0x02, 0x4a
	.zero		1
	.zero		1


	//----- nvinfo : EIATTR_EXIT_INSTR_OFFSETS
	.align		4
        /*0078*/ 	.byte	0x04, 0x1c
        /*007a*/ 	.short	(.L_27 - .L_26)


	//   ....[0]....
.L_26:
        /*007c*/ 	.word	0x00000070


	//   ....[1]....
        /*0080*/ 	.word	0x000008a0


	//----- nvinfo : EIATTR_CBANK_PARAM_SIZE
	.align		4
.L_27:
        /*0084*/ 	.byte	0x03, 0x19
        /*0086*/ 	.short	0x0028


	//----- nvinfo : EIATTR_PARAM_CBANK
	.align		4
        /*0088*/ 	.byte	0x04, 0x0a
        /*008a*/ 	.short	(.L_29 - .L_28)
	.align		4
.L_28:
        /*008c*/ 	.word	index@(.nv.constant0._Z19computeCentroidSumsPKfPKiPfPiii)
        /*0090*/ 	.short	0x0380
        /*0092*/ 	.short	0x0028


	//----- nvinfo : EIATTR_SW_WAR
	.align		4
.L_29:
        /*0094*/ 	.byte	0x04, 0x36
        /*0096*/ 	.short	(.L_31 - .L_30)
.L_30:
        /*0098*/ 	.word	0x00000008
.L_31:


//--------------------- .nv.info._Z14assignClustersPKfS0_Piiii --------------------------
	.section	.nv.info._Z14assignClustersPKfS0_Piiii,"",@"SHT_CUDA_INFO"
	.sectionflags	@""
	.align	4


	//----- nvinfo : EIATTR_CUDA_API_VERSION
	.align		4
        /*0000*/ 	.byte	0x04, 0x37
        /*0002*/ 	.short	(.L_33 - .L_32)
.L_32:
        /*0004*/ 	.word	0x00000082


	//----- nvinfo : EIATTR_KPARAM_INFO
	.align		4
.L_33:
        /*0008*/ 	.byte	0x04, 0x17
        /*000a*/ 	.short	(.L_35 - .L_34)
.L_34:
        /*000c*/ 	.word	0x00000000
        /*0010*/ 	.short	0x0005
        /*0012*/ 	.short	0x0020
        /*0014*/ 	.byte	0x00, 0xf0, 0x11, 0x00


	//----- nvinfo : EIATTR_KPARAM_INFO
	.align		4
.L_35:
        /*0018*/ 	.byte	0x04, 0x17
        /*001a*/ 	.short	(.L_37 - .L_36)
.L_36:
        /*001c*/ 	.word	0x00000000
        /*0020*/ 	.short	0x0004
        /*0022*/ 	.short	0x001c
        /*0024*/ 	.byte	0x00, 0xf0, 0x11, 0x00


	//----- nvinfo : EIATTR_KPARAM_INFO
	.align		4
.L_37:
        /*0028*/ 	.byte	0x04, 0x17
        /*002a*/ 	.short	(.L_39 - .L_38)
.L_38:
        /*002c*/ 	.word	0x00000000
        /*0030*/ 	.short	0x0003
        /*0032*/ 	.short	0x0018
        /*0034*/ 	.byte	0x00, 0xf0, 0x11, 0x00


	//----- nvinfo : EIATTR_KPARAM_INFO
	.align		4
.L_39:
        /*0038*/ 	.byte	0x04, 0x17
        /*003a*/ 	.short	(.L_41 - .L_40)
.L_40:
        /*003c*/ 	.word	0x00000000
        /*0040*/ 	.short	0x0002
        /*0042*/ 	.short	0x0010
        /*0044*/ 	.byte	0x00, 0xf5, 0x21, 0x00


	//----- nvinfo : EIATTR_KPARAM_INFO
	.align		4
.L_41:
        /*0048*/ 	.byte	0x04, 0x17
        /*004a*/ 	.short	(.L_43 - .L_42)
.L_42:
        /*004c*/ 	.word	0x00000000
        /*0050*/ 	.short	0x0001
        /*0052*/ 	.short	0x0008
        /*0054*/ 	.byte	0x00, 0xf5, 0x21, 0x00


	//----- nvinfo : EIATTR_KPARAM_INFO
	.align		4
.L_43:
        /*0058*/ 	.byte	0x04, 0x17
        /*005a*/ 	.short	(.L_45 - .L_44)
.L_44:
        /*005c*/ 	.word	0x00000000
        /*0060*/ 	.short	0x0000
        /*0062*/ 	.short	0x0000
        /*0064*/ 	.byte	0x00, 0xf5, 0x21, 0x00


	//----- nvinfo : EIATTR_SPARSE_MMA_MASK
	.align		4
.L_45:
        /*0068*/ 	.byte	0x03, 0x50
        /*006a*/ 	.short	0x0000


	//----- nvinfo : EIATTR_MAXREG_COUNT
	.align		4
        /*006c*/ 	.byte	0x03, 0x1b
        /*006e*/ 	.short	0x00ff


	//----- nvinfo : EIATTR_MERCURY_ISA_VERSION
	.align		4
        /*0070*/ 	.byte	0x03, 0x5f
        /*0072*/ 	.short	0x0101


	//----- nvinfo : EIATTR_VRC_CTA_INIT_COUNT
	.align		4
        /*0074*/ 	.byte	0x02, 0x4a
	.zero		1
	.zero		1


	//----- nvinfo : EIATTR_EXIT_INSTR_OFFSETS
	.align		4
        /*0078*/ 	.byte	0x04, 0x1c
        /*007a*/ 	.short	(.L_47 - .L_46)


	//   ....[0]....
.L_46:
        /*007c*/ 	.word	0x00000070


	//   ....[1]....
        /*0080*/ 	.word	0x00000e00


	//----- nvinfo : EIATTR_CBANK_PARAM_SIZE
	.align		4
.L_47:
        /*0084*/ 	.byte	0x03, 0x19
        /*0086*/ 	.short	0x0024


	//----- nvinfo : EIATTR_PARAM_CBANK
	.align		4
        /*0088*/ 	.byte	0x04, 0x0a
        /*008a*/ 	.short	(.L_49 - .L_48)
	.align		4
.L_48:
        /*008c*/ 	.word	index@(.nv.constant0._Z14assignClustersPKfS0_Piiii)
        /*0090*/ 	.short	0x0380
        /*0092*/ 	.short	0x0024


	//----- nvinfo : EIATTR_SW_WAR
	.align		4
.L_49:
        /*0094*/ 	.byte	0x04, 0x36
        /*0096*/ 	.short	(.L_51 - .L_50)
.L_50:
        /*0098*/ 	.word	0x00000008
.L_51:


//--------------------- .nv.callgraph             --------------------------
	.section	.nv.callgraph,"",@"SHT_CUDA_CALLGRAPH"
	.align	4
	.sectionentsize	8
	.align		4
        /*0000*/ 	.word	0x00000000
	.align		4
        /*0004*/ 	.word	0xffffffff
	.align		4
        /*0008*/ 	.word	0x00000000
	.align		4
        /*000c*/ 	.word	0xfffffffe
	.align		4
        /*0010*/ 	.word	0x00000000
	.align		4
        /*0014*/ 	.word	0xfffffffd
	.align		4
        /*0018*/ 	.word	0x00000000
	.align		4
        /*001c*/ 	.word	0xfffffffc


//--------------------- .text._Z19computeCentroidSumsPKfPKiPfPiii --------------------------
	.section	.text._Z19computeCentroidSumsPKfPKiPfPiii,"ax",@progbits
	.align	128
        .global         _Z19computeCentroidSumsPKfPKiPfPiii
        .type           _Z19computeCentroidSumsPKfPKiPfPiii,@function
        .size           _Z19computeCentroidSumsPKfPKiPfPiii,(.L_x_21 - _Z19computeCentroidSumsPKfPKiPfPiii)
        .other          _Z19computeCentroidSumsPKfPKiPfPiii,@"STO_CUDA_ENTRY STV_DEFAULT"
_Z19computeCentroidSumsPKfPKiPfPiii:
.text._Z19computeCentroidSumsPKfPKiPfPiii:
[----:B------:R-:W-:Y:S01]  /*0000*/  LDC R1, c[0x0][0x37c] ;  /* 0x0000df00ff017b82 */ /* 0x000fe20000000800 */
[----:B------:R-:W0:Y:S07]  /*0010*/  S2R R0, SR_TID.X ;  /* 0x0000000000007919 */ /* 0x000e2e0000002100 */
[----:B------:R-:W0:Y:S01]  /*0020*/  S2UR UR4, SR_CTAID.X ;  /* 0x00000000000479c3 */ /* 0x000e220000002500 */
[----:B------:R-:W1:Y:S07]  /*0030*/  LDCU UR5, c[0x0][0x3a0] ;  /* 0x00007400ff0577ac */ /* 0x000e6e0008000800 */
[----:B------:R-:W0:Y:S02]  /*0040*/  LDC R5, c[0x0][0x360] ;  /* 0x0000d800ff057b82 */ /* 0x000e240000000800 */
[----:B0-----:R-:W-:-:S05]  /*0050*/  IMAD R5, R5, UR4, R0 ;  /* 0x0000000405057c24 */ /* 0x001fca000f8e0200 */
[----:B-1----:R-:W-:-:S13]  /*0060*/  ISETP.GE.AND P0, PT, R5, UR5, PT ;  /* 0x0000000505007c0c */ /* 0x002fda000bf06270 */
[----:B------:R-:W-:Y:S05]  /*0070*/  @P0 EXIT ;  /* 0x000000000000094d */ /* 0x000fea0003800000 */
[----:B------:R-:W0:Y:S01]  /*0080*/  LDC.64 R2, c[0x0][0x388] ;  /* 0x0000e200ff027b82 */ /* 0x000e220000000a00 */
[----:B------:R-:W1:Y:S01]  /*0090*/  LDCU.64 UR12, c[0x0][0x358] ;  /* 0x00006b00ff0c77ac */ /* 0x000e620008000a00 */
[----:B------:R-:W2:Y:S01]  /*00a0*/  LDCU UR7, c[0x0][0x3a4] ;  /* 0x00007480ff0777ac */ /* 0x000ea20008000800 */
[----:B0-----:R-:W-:-:S05]  /*00b0*/  IMAD.WIDE R2, R5, 0x4, R2 ;  /* 0x0000000405027825 */ /* 0x001fca00078e0202 */
[----:B-1----:R0:W5:Y:S01]  /*00c0*/  LDG.E R0, desc[UR12][R2.64] ;  /* 0x0000000c02007981 */ /* 0x002162000c1e1900 */
[----:B--2---:R-:W-:-:S09]  /*00d0*/  UISETP.GE.AND UP0, UPT, UR7, 0x1, UPT ;  /* 0x000000010700788c */ /* 0x004fd2000bf06270 */
[----:B0-----:R-:W-:Y:S05]  /*00e0*/  BRA.U !UP0, `(.L_x_0) ;  /* 0x0000000508dc7547 */ /* 0x001fea000b800000 */
[----:B------:R-:W-:Y:S02]  /*00f0*/  UISETP.GE.U32.AND UP1, UPT, UR7, 0x10, UPT ;  /* 0x000000100700788c */ /* 0x000fe4000bf26070 */
[----:B------:R-:W-:Y:S01]  /*0100*/  IMAD R3, R5, UR7, RZ ;  /* 0x0000000705037c24 */ /* 0x000fe2000f8e02ff */
[----:B------:R-:W-:Y:S02]  /*0110*/  ULOP3.LUT UR10, UR7, 0xf, URZ, 0xc0, !UPT ;  /* 0x0000000f070a7892 */ /* 0x000fe4000f8ec0ff */
[----:B-----5:R-:W-:Y:S01]  /*0120*/  IMAD R2, R0, UR7, RZ ;  /* 0x0000000700027c24 */ /* 0x020fe2000f8e02ff */
[----:B------:R-:W-:Y:S01]  /*0130*/  UMOV UR4, URZ ;  /* 0x000000ff00047c82 */ /* 0x000fe20008000000 */
[----:B------:R-:W-:Y:S02]  /*0140*/  UISETP.NE.AND UP0, UPT, UR10, URZ, UPT ;  /* 0x000000ff0a00728c */ /* 0x000fe4000bf05270 */
[----:B------:R-:W-:Y:S09]  /*0150*/  BRA.U !UP1, `(.L_x_1) ;  /* 0x0000000109c47547 */ /* 0x000ff2000b800000 */
[----:B------:R-:W0:Y:S01]  /*0160*/  LDCU.64 UR8, c[0x0][0x380] ;  /* 0x00007000ff0877ac */ /* 0x000e220008000a00 */
[----:B------:R-:W-:Y:S02]  /*0170*/  MOV R9, R3 ;  /* 0x0000000300097202 */ /* 0x000fe40000000f00 */
[----:B------:R-:W-:Y:S01]  /*0180*/  MOV R11, R2 ;  /* 0x00000002000b7202 */ /* 0x000fe20000000f00 */
[----:B------:R-:W-:Y:S02]  /*0190*/  ULOP3.LUT UR4, UR7, 0x7ffffff0, URZ, 0xc0, !UPT ;  /* 0x7ffffff007047892 */ /* 0x000fe4000f8ec0ff */
[----:B0-----:R-:W-:Y:S02]  /*01a0*/  UIADD3 UR5, UP1, UPT, UR8, 0x20, URZ ;  /* 0x0000002008057890 */ /* 0x001fe4000ff3e0ff */
[----:B------:R-:W-:Y:S02]  /*01b0*/  UIADD3 UR8, UPT, UPT, -UR4, URZ, URZ ;  /* 0x000000ff04087290 */ /* 0x000fe4000fffe1ff */
[----:B------:R-:W-:-:S12]  /*01c0*/  UIADD3.X UR6, UPT, UPT, URZ, UR9, URZ, UP1, !UPT ;  /* 0x00000009ff067290 */ /* 0x000fd80008ffe4ff */
.L_x_2:
[----:B------:R-:W-:Y:S01]  /*01d0*/  MOV R4, UR5 ;  /* 0x0000000500047c02 */ /* 0x000fe20008000f00 */
[----:B----4-:R-:W0:Y:S01]  /*01e0*/  LDC.64 R6, c[0x0][0x390] ;  /* 0x0000e400ff067b82 */ /* 0x010e220000000a00 */
[----:B------:R-:W-:-:S03]  /*01f0*/  MOV R5, UR6 ;  /* 0x0000000600057c02 */ /* 0x000fc60008000f00 */
[----:B------:R-:W-:-:S05]  /*0200*/  IMAD.WIDE R4, R9, 0x4, R4 ;  /* 0x0000000409047825 */ /* 0x000fca00078e0204 */
[----:B------:R-:W2:Y:S01]  /*0210*/  LDG.E R13, desc[UR12][R4.64+-0x20] ;  /* 0xffffe00c040d7981 */ /* 0x000ea2000c1e1900 */
[----:B0-----:R-:W-:-:S05]  /*0220*/  IMAD.WIDE R6, R11, 0x4, R6 ;  /* 0x000000040b067825 */ /* 0x001fca00078e0206 */
[----:B--2---:R0:W-:Y:S04]  /*0230*/  REDG.E.ADD.F32.FTZ.RN.STRONG.GPU desc[UR12][R6.64], R13 ;  /* 0x0000000d060079a6 */ /* 0x0041e8000c12f30c */
[----:B------:R-:W2:Y:S04]  /*0240*/  LDG.E R15, desc[UR12][R4.64+-0x1c] ;  /* 0xffffe40c040f7981 */ /* 0x000ea8000c1e1900 */
[----:B--2---:R1:W-:Y:S04]  /*0250*/  REDG.E.ADD.F32.FTZ.RN.STRONG.GPU desc[UR12][R6.64+0x4], R15 ;  /* 0x0000040f060079a6 */ /* 0x0043e8000c12f30c */
[----:B------:R-:W2:Y:S04]  /*0260*/  LDG.E R17, desc[UR12][R4.64+-0x18] ;  /* 0xffffe80c04117981 */ /* 0x000ea8000c1e1900 */
[----:B--2---:R2:W-:Y:S04]  /*0270*/  REDG.E.ADD.F32.FTZ.RN.STRONG.GPU desc[UR12][R6.64+0x8], R17 ;  /* 0x00000811060079a6 */ /* 0x0045e8000c12f30c */
[----:B------:R-:W3:Y:S04]  /*0280*/  LDG.E R19, desc[UR12][R4.64+-0x14] ;  /* 0xffffec0c04137981 */ /* 0x000ee8000c1e1900 */
[----:B---3--:R3:W-:Y:S04]  /*0290*/  REDG.E.ADD.F32.FTZ.RN.STRONG.GPU desc[UR12][R6.64+0xc], R19 ;  /* 0x00000c13060079a6 */ /* 0x0087e8000c12f30c */
[----:B------:R-:W4:Y:S04]  /*02a0*/  LDG.E R21, desc[UR12][R4.64+-0x10] ;  /* 0xfffff00c04157981 */ /* 0x000f28000c1e1900 */
[----:B----4-:R4:W-:Y:S04]  /*02b0*/  REDG.E.ADD.F32.FTZ.RN.STRONG.GPU desc[UR12][R6.64+0x10], R21 ;  /* 0x00001015060079a6 */ /* 0x0109e8000c12f30c */
[----:B------:R-:W5:Y:S04]  /*02c0*/  LDG.E R23, desc[UR12][R4.64+-0xc] ;  /* 0xfffff40c04177981 */ /* 0x000f68000c1e1900 */
[----:B-----5:R5:W-:Y:S04]  /*02d0*/  REDG.E.ADD.F32.FTZ.RN.STRONG.GPU desc[UR12][R6.64+0x14], R23 ;  /* 0x00001417060079a6 */ /* 0x020be8000c12f30c */
[----:B0-----:R-:W2:Y:S04]  /*02e0*/  LDG.E R13, desc[UR12][R4.64+-0x8] ;  /* 0xfffff80c040d7981 */ /* 0x001ea8000c1e1900 */
[----:B--2---:R0:W-:Y:S04]  /*02f0*/  REDG.E.ADD.F32.FTZ.RN.STRONG.GPU desc[UR12][R6.64+0x18], R13 ;  /* 0x0000180d060079a6 */ /* 0x0041e8000c12f30c */
[----:B-1----:R-:W2:Y:S04]  /*0300*/  LDG.E R15, desc[UR12][R4.64+-0x4] ;  /* 0xfffffc0c040f7981 */ /* 0x002ea8000c1e1900 */
[----:B--2---:R1:W-:Y:S04]  /*0310*/  REDG.E.ADD.F32.FTZ.RN.STRONG.GPU desc[UR12][R6.64+0x1c], R15 ;  /* 0x00001c0f060079a6 */ /* 0x0043e8000c12f30c */
[----:B------:R-:W2:Y:S04]  /*0320*/  LDG.E R17, desc[UR12][R4.64] ;  /* 0x0000000c04117981 */ /* 0x000ea8000c1e1900 */
[----:B--2---:R2:W-:Y:S04]  /*0330*/  REDG.E.ADD.F32.FTZ.RN.STRONG.GPU desc[UR12][R6.64+0x20], R17 ;  /* 0x00002011060079a6 */ /* 0x0045e8000c12f30c */
[----:B---3--:R-:W3:Y:S04]  /*0340*/  LDG.E R19, desc[UR12][R4.64+0x4] ;  /* 0x0000040c04137981 */ /* 0x008ee8000c1e1900 */
[----:B---3--:R3:W-:Y:S04]  /*0350*/  REDG.E.ADD.F32.FTZ.RN.STRONG.GPU desc[UR12][R6.64+0x24], R19 ;  /* 0x00002413060079a6 */ /* 0x0087e8000c12f30c */
[----:B----4-:R-:W4:Y:S04]  /*0360*/  LDG.E R21, desc[UR12][R4.64+0x8] ;  /* 0x0000080c04157981 */ /* 0x010f28000c1e1900 */
[----:B----4-:R4:W-:Y:S04]  /*0370*/  REDG.E.ADD.F32.FTZ.RN.STRONG.GPU desc[UR12][R6.64+0x28], R21 ;  /* 0x00002815060079a6 */ /* 0x0109e8000c12f30c */
[----:B-----5:R-:W5:Y:S04]  /*0380*/  LDG.E R23, desc[UR12][R4.64+0xc] ;  /* 0x00000c0c04177981 */ /* 0x020f68000c1e1900 */
[----:B-----5:R4:W-:Y:S04]  /*0390*/  REDG.E.ADD.F32.FTZ.RN.STRONG.GPU desc[UR12][R6.64+0x2c], R23 ;  /* 0x00002c17060079a6 */ /* 0x0209e8000c12f30c */
[----:B0-----:R-:W5:Y:S04]  /*03a0*/  LDG.E R13, desc[UR12][R4.64+0x10] ;  /* 0x0000100c040d7981 */ /* 0x001f68000c1e1900 */
[----:B-----5:R4:W-:Y:S04]  /*03b0*/  REDG.E.ADD.F32.FTZ.RN.STRONG.GPU desc[UR12][R6.64+0x30], R13 ;  /* 0x0000300d060079a6 */ /* 0x0209e8000c12f30c */
[----:B-1----:R-:W5:Y:S04]  /*03c0*/  LDG.E R15, desc[UR12][R4.64+0x14] ;  /* 0x0000140c040f7981 */ /* 0x002f68000c1e1900 */
[----:B-----5:R4:W-:Y:S04]  /*03d0*/  REDG.E.ADD.F32.FTZ.RN.STRONG.GPU desc[UR12][R6.64+0x34], R15 ;  /* 0x0000340f060079a6 */ /* 0x0209e8000c12f30c */
[----:B--2---:R-:W2:Y:S04]  /*03e0*/  LDG.E R17, desc[UR12][R4.64+0x18] ;  /* 0x0000180c04117981 */ /* 0x004ea8000c1e1900 */
[----:B--2---:R4:W-:Y:S04]  /*03f0*/  REDG.E.ADD.F32.FTZ.RN.STRONG.GPU desc[UR12][R6.64+0x38], R17 ;  /* 0x00003811060079a6 */ /* 0x0049e8000c12f30c */
[----:B---3--:R-:W2:Y:S01]  /*0400*/  LDG.E R19, desc[UR12][R4.64+0x1c] ;  /* 0x00001c0c04137981 */ /* 0x008ea2000c1e1900 */
[----:B------:R-:W-:-:S04]  /*0410*/  UIADD3 UR8, UPT, UPT, UR8, 0x10, URZ ;  /* 0x0000001008087890 */ /* 0x000fc8000fffe0ff */
[----:B------:R-:W-:Y:S01]  /*0420*/  UISETP.NE.AND UP1, UPT, UR8, URZ, UPT ;  /* 0x000000ff0800728c */ /* 0x000fe2000bf25270 */
[----:B--2---:R4:W-:Y:S01]  /*0430*/  REDG.E.ADD.F32.FTZ.RN.STRONG.GPU desc[UR12][R6.64+0x3c], R19 ;  /* 0x00003c13060079a6 */ /* 0x0049e2000c12f30c */
[----:B------:R-:W-:Y:S02]  /*0440*/  IADD3 R11, PT, PT, R11, 0x10, RZ ;  /* 0x000000100b0b7810 */ /* 0x000fe40007ffe0ff */
[----:B------:R-:W-:-:S05]  /*0450*/  IADD3 R9, PT, PT, R9, 0x10, RZ ;  /* 0x0000001009097810 */ /* 0x000fca0007ffe0ff */
[----:B------:R-:W-:Y:S05]  /*0460*/  BRA.U UP1, `(.L_x_2) ;  /* 0xfffffffd01587547 */ /* 0x000fea000b83ffff */
.L_x_1:
[----:B------:R-:W-:Y:S05]  /*0470*/  BRA.U !UP0, `(.L_x_0) ;  /* 0x0000000108f87547 */ /* 0x000fea000b800000 */
[----:B------:R-:W-:Y:S02]  /*0480*/  UISETP.GE.U32.AND UP0, UPT, UR10, 0x8, UPT ;  /* 0x000000080a00788c */ /* 0x000fe4000bf06070 */
[----:B------:R-:W-:-:S04]  /*0490*/  ULOP3.LUT UR6, UR7, 0x7, URZ, 0xc0, !UPT ;  /* 0x0000000707067892 */ /* 0x000fc8000f8ec0ff */
[----:B------:R-:W-:-:S03]  /*04a0*/  UISETP.NE.AND UP1, UPT, UR6, URZ, UPT ;  /* 0x000000ff0600728c */ /* 0x000fc6000bf25270 */
[----:B------:R-:W-:Y:S08]  /*04b0*/  BRA.U !UP0, `(.L_x_3) ;  /* 0x00000001085c7547 */ /* 0x000ff0000b800000 */
[----:B----4-:R-:W0:Y:S01]  /*04c0*/  LDC.64 R6, c[0x0][0x380] ;  /* 0x0000e000ff067b82 */ /* 0x010e220000000a00 */
[----:B------:R-:W-:-:S05]  /*04d0*/  IADD3 R5, PT, PT, R3, UR4, RZ ;  /* 0x0000000403057c10 */ /* 0x000fca000fffe0ff */
[----:B0-----:R-:W-:Y:S02]  /*04e0*/  IMAD.WIDE R6, R5, 0x4, R6 ;  /* 0x0000000405067825 */ /* 0x001fe400078e0206 */
[----:B------:R-:W0:Y:S03]  /*04f0*/  LDC.64 R4, c[0x0][0x390] ;  /* 0x0000e400ff047b82 */ /* 0x000e260000000a00 */
[----:B------:R-:W2:Y:S01]  /*0500*/  LDG.E R11, desc[UR12][R6.64] ;  /* 0x0000000c060b7981 */ /* 0x000ea2000c1e1900 */
[----:B------:R-:W-:-:S05]  /*0510*/  IADD3 R9, PT, PT, R2, UR4, RZ ;  /* 0x0000000402097c10 */ /* 0x000fca000fffe0ff */
        /* <DEDUP_REMOVED lines=8> */
[----:B------:R-:W3:Y:S04]  /*05a0*/  LDG.E R17, desc[UR12][R6.64+0x10] ;  /* 0x0000100c06117981 */ /* 0x000ee8000c1e1900 */
[----:B---3--:R2:W-:Y:S04]  /*05b0*/  REDG.E.ADD.F32.FTZ.RN.STRONG.GPU desc[UR12][R4.64+0x10], R17 ;  /* 0x00001011040079a6 */ /* 0x0085e8000c12f30c */
[----:B------:R-:W3:Y:S04]  /*05c0*/  LDG.E R19, desc[UR12][R6.64+0x14] ;  /* 0x0000140c06137981 */ /* 0x000ee8000c1e1900 */
[----:B---3--:R2:W-:Y:S04]  /*05d0*/  REDG.E.ADD.F32.FTZ.RN.STRONG.GPU desc[UR12][R4.64+0x14], R19 ;  /* 0x00001413040079a6 */ /* 0x0085e8000c12f30c */
[----:B0-----:R-:W3:Y:S04]  /*05e0*/  LDG.E R11, desc[UR12][R6.64+0x18] ;  /* 0x0000180c060b7981 */ /* 0x001ee8000c1e1900 */
[----:B---3--:R2:W-:Y:S04]  /*05f0*/  REDG.E.ADD.F32.FTZ.RN.STRONG.GPU desc[UR12][R4.64+0x18], R11 ;  /* 0x0000180b040079a6 */ /* 0x0085e8000c12f30c */
[----:B-1----:R-:W3:Y:S01]  /*0600*/  LDG.E R9, desc[UR12][R6.64+0x1c] ;  /* 0x00001c0c06097981 */ /* 0x002ee2000c1e1900 */
[----:B------:R-:W-:-:S03]  /*0610*/  UIADD3 UR4, UPT, UPT, UR4, 0x8, URZ ;  /* 0x0000000804047890 */ /* 0x000fc6000fffe0ff */
[----:B---3--:R2:W-:Y:S09]  /*0620*/  REDG.E.ADD.F32.FTZ.RN.STRONG.GPU desc[UR12][R4.64+0x1c], R9 ;  /* 0x00001c09040079a6 */ /* 0x0085f2000c12f30c */
.L_x_3:
[----:B------:R-:W-:Y:S05]  /*0630*/  BRA.U !UP1, `(.L_x_0) ;  /* 0x0000000109887547 */ /* 0x000fea000b800000 */
[----:B------:R-:W-:Y:S02]  /*0640*/  UISETP.GE.U32.AND UP0, UPT, UR6, 0x4, UPT ;  /* 0x000000040600788c */ /* 0x000fe4000bf06070 */
[----:B------:R-:W-:-:S04]  /*0650*/  ULOP3.LUT UR5, UR7, 0x3, URZ, 0xc0, !UPT ;  /* 0x0000000307057892 */ /* 0x000fc8000f8ec0ff */
[----:B------:R-:W-:-:S03]  /*0660*/  UISETP.NE.AND UP1, UPT, UR5, URZ, UPT ;  /* 0x000000ff0500728c */ /* 0x000fc6000bf25270 */
[----:B------:R-:W-:Y:S08]  /*0670*/  BRA.U !UP0, `(.L_x_4) ;  /* 0x00000001083c7547 */ /* 0x000ff0000b800000 */
[----:B--2---:R-:W0:Y:S01]  /*0680*/  LDC.64 R4, c[0x0][0x380] ;  /* 0x0000e000ff047b82 */ /* 0x004e220000000a00 */
[----:B----4-:R-:W-:-:S05]  /*0690*/  IADD3 R7, PT, PT, R3, UR4, RZ ;  /* 0x0000000403077c10 */ /* 0x010fca000fffe0ff */
        /* <DEDUP_REMOVED lines=10> */
[----:B------:R-:W2:Y:S01]  /*0740*/  LDG.E R15, desc[UR12][R6.64+0xc] ;  /* 0x00000c0c060f7981 */ /* 0x000ea2000c1e1900 */
[----:B------:R-:W-:-:S03]  /*0750*/  UIADD3 UR4, UPT, UPT, UR4, 0x4, URZ ;  /* 0x0000000404047890 */ /* 0x000fc6000fffe0ff */
[----:B--2---:R0:W-:Y:S09]  /*0760*/  REDG.E.ADD.F32.FTZ.RN.STRONG.GPU desc[UR12][R4.64+0xc], R15 ;  /* 0x00000c0f040079a6 */ /* 0x0041f2000c12f30c */
.L_x_4:
[----:B------:R-:W-:Y:S05]  /*0770*/  BRA.U !UP1, `(.L_x_0) ;  /* 0x0000000109387547 */ /* 0x000fea000b800000 */
[----:B0-2---:R-:W0:Y:S01]  /*0780*/  LDC.64 R8, c[0x0][0x390] ;  /* 0x0000e400ff087b82 */ /* 0x005e220000000a00 */
[----:B------:R-:W-:Y:S01]  /*0790*/  IADD3 R11, PT, PT, R3, UR4, RZ ;  /* 0x00000004030b7c10 */ /* 0x000fe2000fffe0ff */
[----:B------:R-:W-:Y:S01]  /*07a0*/  UIADD3 UR5, UPT, UPT, -UR5, URZ, URZ ;  /* 0x000000ff05057290 */ /* 0x000fe2000fffe1ff */
[----:B----4-:R-:W-:-:S05]  /*07b0*/  IADD3 R13, PT, PT, R2, UR4, RZ ;  /* 0x00000004020d7c10 */ /* 0x010fca000fffe0ff */
[----:B------:R-:W1:Y:S06]  /*07c0*/  LDC.64 R6, c[0x0][0x380] ;  /* 0x0000e000ff067b82 */ /* 0x000e6c0000000a00 */
.L_x_5:
[----:B-1-3--:R-:W-:-:S06]  /*07d0*/  IMAD.WIDE R2, R11, 0x4, R6 ;  /* 0x000000040b027825 */ /* 0x00afcc00078e0206 */
[----:B------:R-:W2:Y:S01]  /*07e0*/  LDG.E R3, desc[UR12][R2.64] ;  /* 0x0000000c02037981 */ /* 0x000ea2000c1e1900 */
[----:B0-----:R-:W-:Y:S01]  /*07f0*/  IMAD.WIDE R4, R13, 0x4, R8 ;  /* 0x000000040d047825 */ /* 0x001fe200078e0208 */
[----:B------:R-:W-:-:S04]  /*0800*/  UIADD3 UR5, UPT, UPT, UR5, 0x1, URZ ;  /* 0x0000000105057890 */ /* 0x000fc8000fffe0ff */
[----:B------:R-:W-:Y:S01]  /*0810*/  UISETP.NE.AND UP0, UPT, UR5, URZ, UPT ;  /* 0x000000ff0500728c */ /* 0x000fe2000bf05270 */
[----:B--2---:R3:W-:Y:S01]  /*0820*/  REDG.E.ADD.F32.FTZ.RN.STRONG.GPU desc[UR12][R4.64], R3 ;  /* 0x00000003040079a6 */ /* 0x0047e2000c12f30c */
[----:B------:R-:W-:Y:S02]  /*0830*/  IADD3 R11, PT, PT, R11, 0x1, RZ ;  /* 0x000000010b0b7810 */ /* 0x000fe40007ffe0ff */
[----:B------:R-:W-:-:S05]  /*0840*/  IADD3 R13, PT, PT, R13, 0x1, RZ ;  /* 0x000000010d0d7810 */ /* 0x000fca0007ffe0ff */
[----:B------:R-:W-:Y:S05]  /*0850*/  BRA.U UP0, `(.L_x_5) ;  /* 0xfffffffd00dc7547 */ /* 0x000fea000b83ffff */
.L_x_0:
[----:B---3--:R-:W1:Y:S01]  /*0860*/  LDC.64 R2, c[0x0][0x398] ;  /* 0x0000e600ff027b82 */ /* 0x008e620000000a00 */
[----:B0-2---:R-:W-:Y:S02]  /*0870*/  HFMA2 R5, -RZ, RZ, 0, 5.9604644775390625e-08 ;  /* 0x00000001ff057431 */ /* 0x005fe400000001ff */
[----:B-1---5:R-:W-:-:S05]  /*0880*/  IMAD.WIDE R2, R0, 0x4, R2 ;  /* 0x0000000400027825 */ /* 0x022fca00078e0202 */
[----:B------:R-:W-:Y:S01]  /*0890*/  REDG.E.ADD.STRONG.GPU desc[UR12][R2.64], R5 ;  /* 0x000000050200798e */ /* 0x000fe2000c12e10c */
[----:B------:R-:W-:Y:S05]  /*08a0*/  EXIT ;  /* 0x000000000000794d */ /* 0x000fea0003800000 */
.L_x_6:
[----:B------:R-:W-:-:S00]  /*08b0*/  BRA `(.L_x_6) ;  /* 0xfffffffc00fc7947 */ /* 0x000fc0000383ffff */
[----:B------:R-:W-:-:S00]  /*08c0*/  NOP ;  /* 0x0000000000007918 */ /* 0x000fc00000000000 */
        /* <DEDUP_REMOVED lines=11> */
.L_x_21:


//--------------------- .text._Z14assignClustersPKfS0_Piiii --------------------------
	.section	.text._Z14assignClustersPKfS0_Piiii,"ax",@progbits
	.align	128
        .global         _Z14assignClustersPKfS0_Piiii
        .type           _Z14assignClustersPKfS0_Piiii,@function
        .size           _Z14assignClustersPKfS0_Piiii,(.L_x_22 - _Z14assignClustersPKfS0_Piiii)
        .other          _Z14assignClustersPKfS0_Piiii,@"STO_CUDA_ENTRY STV_DEFAULT"
_Z14assignClustersPKfS0_Piiii:
.text._Z14assignClustersPKfS0_Piiii:
        /* <DEDUP_REMOVED lines=8> */
[----:B------:R-:W0:Y:S01]  /*0080*/  LDCU UR4, c[0x0][0x3a0] ;  /* 0x00007400ff0477ac */ /* 0x000e220008000800 */
[----:B------:R-:W-:Y:S01]  /*0090*/  IMAD.MOV.U32 R2, RZ, RZ, RZ ;  /* 0x000000ffff027224 */ /* 0x000fe200078e00ff */
[----:B------:R-:W1:Y:S01]  /*00a0*/  LDCU.64 UR6, c[0x0][0x358] ;  /* 0x00006b00ff0677ac */ /* 0x000e620008000a00 */
[----:B0-----:R-:W-:-:S09]  /*00b0*/  UISETP.GE.AND UP0, UPT, UR4, 0x1, UPT ;  /* 0x000000010400788c */ /* 0x001fd2000bf06270 */
[----:B-1----:R-:W-:Y:S05]  /*00c0*/  BRA.U !UP0, `(.L_x_7) ;  /* 0x0000000d08407547 */ /* 0x002fea000b800000 */
[----:B------:R-:W0:Y:S02]  /*00d0*/  LDC R7, c[0x0][0x39c] ;  /* 0x0000e700ff077b82 */ /* 0x000e240000000800 */
[----:B0-----:R-:W-:-:S13]  /*00e0*/  ISETP.GE.AND P0, PT, R7, 0x1, PT ;  /* 0x000000010700780c */ /* 0x001fda0003f06270 */
[----:B------:R-:W-:Y:S05]  /*00f0*/  @!P0 BRA `(.L_x_8) ;  /* 0x0000000800388947 */ /* 0x000fea0003800000 */
[----:B------:R-:W0:Y:S01]  /*0100*/  LDCU.64 UR4, c[0x0][0x380] ;  /* 0x00007000ff0477ac */ /* 0x000e220008000a00 */
[C---:B------:R-:W-:Y:S01]  /*0110*/  LOP3.LUT R6, R7.reuse, 0x7ffffff8, RZ, 0xc0, !PT ;  /* 0x7ffffff807067812 */ /* 0x040fe200078ec0ff */
[----:B------:R-:W-:Y:S02]  /*0120*/  HFMA2 R9, -RZ, RZ, 0, 0 ;  /* 0x00000000ff097431 */ /* 0x000fe400000001ff */
[----:B------:R-:W-:Y:S01]  /*0130*/  IMAD R3, R0, R7, RZ ;  /* 0x0000000700037224 */ /* 0x000fe200078e02ff */
[C---:B------:R-:W-:Y:S01]  /*0140*/  LOP3.LUT R4, R7.reuse, 0x7, RZ, 0xc0, !PT ;  /* 0x0000000707047812 */ /* 0x040fe200078ec0ff */
[----:B------:R-:W-:Y:S01]  /*0150*/  IMAD.MOV.U32 R2, RZ, RZ, RZ ;  /* 0x000000ffff027224 */ /* 0x000fe200078e00ff */
[----:B------:R-:W-:Y:S01]  /*0160*/  LOP3.LUT R5, R7, 0x3, RZ, 0xc0, !PT ;  /* 0x0000000307057812 */ /* 0x000fe200078ec0ff */
[----:B------:R-:W-:Y:S02]  /*0170*/  IMAD.MOV.U32 R7, RZ, RZ, 0x7f7fffff ;  /* 0x7f7fffffff077424 */ /* 0x000fe400078e00ff */
[----:B------:R-:W-:Y:S01]  /*0180*/  IMAD.MOV R8, RZ, RZ, -R6 ;  /* 0x000000ffff087224 */ /* 0x000fe200078e0a06 */
[----:B0-----:R-:W-:-:S04]  /*0190*/  UIADD3 UR4, UP0, UPT, UR4, 0x10, URZ ;  /* 0x0000001004047890 */ /* 0x001fc8000ff1e0ff */
[----:B------:R-:W-:-:S12]  /*01a0*/  UIADD3.X UR5, UPT, UPT, URZ, UR5, URZ, UP0, !UPT ;  /* 0x00000005ff057290 */ /* 0x000fd800087fe4ff */
.L_x_13:
[----:B------:R-:W0:Y:S01]  /*01b0*/  LDC R24, c[0x0][0x39c] ;  /* 0x0000e700ff187b82 */ /* 0x000e220000000800 */
[----:B------:R-:W-:Y:S01]  /*01c0*/  MOV R22, RZ ;  /* 0x000000ff00167202 */ /* 0x000fe20000000f00 */
[----:B------:R-:W-:Y:S01]  /*01d0*/  IMAD.MOV.U32 R21, RZ, RZ, RZ ;  /* 0x000000ffff157224 */ /* 0x000fe200078e00ff */
[----:B0-----:R-:W-:Y:S01]  /*01e0*/  ISETP.GE.U32.AND P0, PT, R24, 0x8, PT ;  /* 0x000000081800780c */ /* 0x001fe20003f06070 */
[----:B------:R-:W-:-:S12]  /*01f0*/  IMAD R20, R9, R24, RZ ;  /* 0x0000001809147224 */ /* 0x000fd800078e02ff */
[----:B------:R-:W-:Y:S05]  /*0200*/  @!P0 BRA `(.L_x_9) ;  /* 0x0000000000c48947 */ /* 0x000fea0003800000 */
[----:B------:R-:W0:Y:S01]  /*0210*/  LDC.64 R10, c[0x0][0x388] ;  /* 0x0000e200ff0a7b82 */ /* 0x000e220000000a00 */
[----:B------:R-:W-:Y:S01]  /*0220*/  IMAD.MOV.U32 R22, RZ, RZ, RZ ;  /* 0x000000ffff167224 */ /* 0x000fe200078e00ff */
[----:B------:R-:W-:Y:S01]  /*0230*/  MOV R15, R3 ;  /* 0x00000003000f7202 */ /* 0x000fe20000000f00 */
[----:B------:R-:W-:Y:S02]  /*0240*/  IMAD.MOV.U32 R14, RZ, RZ, R8 ;  /* 0x000000ffff0e7224 */ /* 0x000fe400078e0008 */
[----:B0-----:R-:W-:-:S03]  /*0250*/  IMAD.WIDE.U32 R10, R20, 0x4, R10 ;  /* 0x00000004140a7825 */ /* 0x001fc600078e000a */
[----:B------:R-:W-:-:S05]  /*0260*/  IADD3 R12, P0, PT, R10, 0x10, RZ ;  /* 0x000000100a0c7810 */ /* 0x000fca0007f1e0ff */
[----:B------:R-:W-:-:S08]  /*0270*/  IMAD.X R13, RZ, RZ, R11, P0 ;  /* 0x000000ffff0d7224 */ /* 0x000fd000000e060b */
.L_x_10:
[----:B------:R-:W-:Y:S01]  /*0280*/  MOV R10, UR4 ;  /* 0x00000004000a7c02 */ /* 0x000fe20008000f00 */
[----:B------:R-:W-:Y:S01]  /*0290*/  IMAD.U32 R11, RZ, RZ, UR5 ;  /* 0x00000005ff0b7e24 */ /* 0x000fe2000f8e00ff */
[----:B------:R-:W2:Y:S03]  /*02a0*/  LDG.E R17, desc[UR6][R12.64+-0x10] ;  /* 0xfffff0060c117981 */ /* 0x000ea6000c1e1900 */
[----:B------:R-:W-:Y:S01]  /*02b0*/  IMAD.WIDE R10, R15, 0x4, R10 ;  /* 0x000000040f0a7825 */ /* 0x000fe200078e020a */
[----:B------:R-:W3:Y:S04]  /*02c0*/  LDG.E R23, desc[UR6][R12.64+-0xc] ;  /* 0xfffff4060c177981 */ /* 0x000ee8000c1e1900 */
[----:B------:R-:W2:Y:S04]  /*02d0*/  LDG.E R16, desc[UR6][R10.64+-0x10] ;  /* 0xfffff0060a107981 */ /* 0x000ea8000c1e1900 */
[----:B------:R-:W3:Y:S04]  /*02e0*/  LDG.E R18, desc[UR6][R10.64+-0xc] ;  /* 0xfffff4060a127981 */ /* 0x000ee8000c1e1900 */
[----:B------:R-:W4:Y:S04]  /*02f0*/  LDG.E R21, desc[UR6][R12.64+-0x8] ;  /* 0xfffff8060c157981 */ /* 0x000f28000c1e1900 */
[----:B------:R-:W4:Y:S04]  /*0300*/  LDG.E R26, desc[UR6][R10.64+-0x8] ;  /* 0xfffff8060a1a7981 */ /* 0x000f28000c1e1900 */
[----:B------:R-:W5:Y:S04]  /*0310*/  LDG.E R28, desc[UR6][R10.64+0xc] ;  /* 0x00000c060a1c7981 */ /* 0x000f68000c1e1900 */
[----:B------:R-:W5:Y:S01]  /*0320*/  LDG.E R25, desc[UR6][R12.64+0xc] ;  /* 0x00000c060c197981 */ /* 0x000f62000c1e1900 */
[----:B--2---:R-:W-:-:S03]  /*0330*/  FADD R19, R16, -R17 ;  /* 0x8000001110137221 */ /* 0x004fc60000000000 */
[----:B------:R-:W2:Y:S01]  /*0340*/  LDG.E R16, desc[UR6][R12.64+-0x4] ;  /* 0xfffffc060c107981 */ /* 0x000ea2000c1e1900 */
[----:B------:R-:W-:-:S03]  /*0350*/  FFMA R22, R19, R19, R22 ;  /* 0x0000001313167223 */ /* 0x000fc60000000016 */
[----:B------:R-:W2:Y:S01]  /*0360*/  LDG.E R17, desc[UR6][R10.64+-0x4] ;  /* 0xfffffc060a117981 */ /* 0x000ea2000c1e1900 */
[----:B---3--:R-:W-:-:S03]  /*0370*/  FADD R23, R18, -R23 ;  /* 0x8000001712177221 */ /* 0x008fc60000000000 */
[----:B------:R-:W3:Y:S01]  /*0380*/  LDG.E R18, desc[UR6][R12.64] ;  /* 0x000000060c127981 */ /* 0x000ee2000c1e1900 */
[----:B------:R-:W-:Y:S01]  /*0390*/  FFMA R23, R23, R23, R22 ;  /* 0x0000001717177223 */ /* 0x000fe20000000016 */
[----:B----4-:R-:W-:Y:S02]  /*03a0*/  FADD R26, R26, -R21 ;  /* 0x800000151a1a7221 */ /* 0x010fe40000000000 */
[----:B------:R-:W3:Y:S04]  /*03b0*/  LDG.E R19, desc[UR6][R10.64] ;  /* 0x000000060a137981 */ /* 0x000ee8000c1e1900 */
[----:B------:R-:W4:Y:S01]  /*03c0*/  LDG.E R21, desc[UR6][R12.64+0x4] ;  /* 0x000004060c157981 */ /* 0x000f22000c1e1900 */
[----:B------:R-:W-:-:S03]  /*03d0*/  FFMA R27, R26, R26, R23 ;  /* 0x0000001a1a1b7223 */ /* 0x000fc60000000017 */
[----:B------:R-:W4:Y:S04]  /*03e0*/  LDG.E R22, desc[UR6][R10.64+0x4] ;  /* 0x000004060a167981 */ /* 0x000f28000c1e1900 */
[----:B------:R0:W4:Y:S04]  /*03f0*/  LDG.E R23, desc[UR6][R12.64+0x8] ;  /* 0x000008060c177981 */ /* 0x000128000c1e1900 */
[----:B------:R-:W4:Y:S01]  /*0400*/  LDG.E R26, desc[UR6][R10.64+0x8] ;  /* 0x000008060a1a7981 */ /* 0x000f22000c1e1900 */
[----:B------:R-:W-:-:S05]  /*0410*/  VIADD R14, R14, 0x8 ;  /* 0x000000080e0e7836 */ /* 0x000fca0000000000 */
[----:B------:R-:W-:Y:S01]  /*0420*/  ISETP.NE.AND P0, PT, R14, RZ, PT ;  /* 0x000000ff0e00720c */ /* 0x000fe20003f05270 */
[----:B-----5:R-:W-:Y:S01]  /*0430*/  FADD R28, R28, -R25 ;  /* 0x800000191c1c7221 */ /* 0x020fe20000000000 */
[----:B0-----:R-:W-:Y:S01]  /*0440*/  IADD3 R12, P1, PT, R12, 0x20, RZ ;  /* 0x000000200c0c7810 */ /* 0x001fe20007f3e0ff */
[----:B------:R-:W-:-:S03]  /*0450*/  VIADD R15, R15, 0x8 ;  /* 0x000000080f0f7836 */ /* 0x000fc60000000000 */
[----:B------:R-:W-:Y:S01]  /*0460*/  IADD3.X R13, PT, PT, RZ, R13, RZ, P1, !PT ;  /* 0x0000000dff0d7210 */ /* 0x000fe20000ffe4ff */
[----:B--2---:R-:W-:-:S04]  /*0470*/  FADD R16, R17, -R16 ;  /* 0x8000001011107221 */ /* 0x004fc80000000000 */
[----:B------:R-:W-:Y:S01]  /*0480*/  FFMA R27, R16, R16, R27 ;  /* 0x00000010101b7223 */ /* 0x000fe2000000001b */
[----:B---3--:R-:W-:-:S04]  /*0490*/  FADD R18, R19, -R18 ;  /* 0x8000001213127221 */ /* 0x008fc80000000000 */
[----:B------:R-:W-:Y:S01]  /*04a0*/  FFMA R27, R18, R18, R27 ;  /* 0x00000012121b7223 */ /* 0x000fe2000000001b */
[----:B----4-:R-:W-:-:S04]  /*04b0*/  FADD R22, R22, -R21 ;  /* 0x8000001516167221 */ /* 0x010fc80000000000 */
[----:B------:R-:W-:Y:S01]  /*04c0*/  FFMA R27, R22, R22, R27 ;  /* 0x00000016161b7223 */ /* 0x000fe2000000001b */
[----:B------:R-:W-:-:S04]  /*04d0*/  FADD R26, R26, -R23 ;  /* 0x800000171a1a7221 */ /* 0x000fc80000000000 */
[----:B------:R-:W-:-:S04]  /*04e0*/  FFMA R27, R26, R26, R27 ;  /* 0x0000001a1a1b7223 */ /* 0x000fc8000000001b */
[----:B------:R-:W-:Y:S01]  /*04f0*/  FFMA R22, R28, R28, R27 ;  /* 0x0000001c1c167223 */ /* 0x000fe2000000001b */
[----:B------:R-:W-:Y:S06]  /*0500*/  @P0 BRA `(.L_x_10) ;  /* 0xfffffffc005c0947 */ /* 0x000fec000383ffff */
[----:B------:R-:W-:-:S07]  /*0510*/  IMAD.MOV.U32 R21, RZ, RZ, R6 ;  /* 0x000000ffff157224 */ /* 0x000fce00078e0006 */
.L_x_9:
[----:B------:R-:W-:-:S13]  /*0520*/  ISETP.NE.AND P0, PT, R4, RZ, PT ;  /* 0x000000ff0400720c */ /* 0x000fda0003f05270 */
[----:B------:R-:W-:Y:S05]  /*0530*/  @!P0 BRA `(.L_x_11) ;  /* 0x0000000400048947 */ /* 0x000fea0003800000 */
[----:B------:R-:W-:Y:S02]  /*0540*/  IADD3 R10, PT, PT, R4, -0x1, RZ ;  /* 0xffffffff040a7810 */ /* 0x000fe40007ffe0ff */
[----:B------:R-:W-:Y:S02]  /*0550*/  ISETP.NE.AND P1, PT, R5, RZ, PT ;  /* 0x000000ff0500720c */ /* 0x000fe40003f25270 */
[----:B------:R-:W-:-:S13]  /*0560*/  ISETP.GE.U32.AND P0, PT, R10, 0x3, PT ;  /* 0x000000030a00780c */ /* 0x000fda0003f06070 */
[----:B------:R-:W-:Y:S05]  /*0570*/  @!P0 BRA `(.L_x_12) ;  /* 0x0000000000708947 */ /* 0x000fea0003800000 */
[----:B------:R-:W0:Y:S01]  /*0580*/  LDC.64 R14, c[0x0][0x380] ;  /* 0x0000e000ff0e7b82 */ /* 0x000e220000000a00 */
[--C-:B------:R-:W-:Y:S01]  /*0590*/  IMAD.IADD R17, R3, 0x1, R21.reuse ;  /* 0x0000000103117824 */ /* 0x100fe200078e0215 */
[C---:B------:R-:W-:Y:S01]  /*05a0*/  IADD3 R16, P0, PT, R20.reuse, R21, RZ ;  /* 0x0000001514107210 */ /* 0x040fe20007f1e0ff */
[----:B------:R-:W-:-:S05]  /*05b0*/  IMAD.IADD R19, R20, 0x1, R21 ;  /* 0x0000000114137824 */ /* 0x000fca00078e0215 */
[----:B------:R-:W1:Y:S08]  /*05c0*/  LDC.64 R12, c[0x0][0x388] ;  /* 0x0000e200ff0c7b82 */ /* 0x000e700000000a00 */
[----:B------:R-:W2:Y:S01]  /*05d0*/  LDC.64 R10, c[0x0][0x388] ;  /* 0x0000e200ff0a7b82 */ /* 0x000ea20000000a00 */
[----:B0-----:R-:W-:Y:S01]  /*05e0*/  IMAD.WIDE R14, R17, 0x4, R14 ;  /* 0x00000004110e7825 */ /* 0x001fe200078e020e */
[----:B------:R-:W-:-:S04]  /*05f0*/  IADD3.X R17, PT, PT, RZ, RZ, RZ, P0, !PT ;  /* 0x000000ffff117210 */ /* 0x000fc800007fe4ff */
[----:B------:R-:W3:Y:S01]  /*0600*/  LDG.E R18, desc[UR6][R14.64+0x4] ;  /* 0x000004060e127981 */ /* 0x000ee2000c1e1900 */
[----:B-1----:R-:W-:-:S03]  /*0610*/  IMAD.WIDE.U32 R12, R19, 0x4, R12 ;  /* 0x00000004130c7825 */ /* 0x002fc600078e000c */
[----:B------:R-:W4:Y:S04]  /*0620*/  LDG.E R23, desc[UR6][R14.64+0x8] ;  /* 0x000008060e177981 */ /* 0x000f28000c1e1900 */
[----:B------:R-:W5:Y:S01]  /*0630*/  LDG.E R25, desc[UR6][R14.64+0xc] ;  /* 0x00000c060e197981 */ /* 0x000f62000c1e1900 */
[----:B--2---:R-:W-:-:S03]  /*0640*/  LEA R10, P0, R16, R10, 0x2 ;  /* 0x0000000a100a7211 */ /* 0x004fc600078010ff */
[----:B------:R-:W2:Y:S01]  /*0650*/  LDG.E R13, desc[UR6][R12.64] ;  /* 0x000000060c0d7981 */ /* 0x000ea2000c1e1900 */
[----:B------:R-:W-:-:S03]  /*0660*/  LEA.HI.X R11, R16, R11, R17, 0x2, P0 ;  /* 0x0000000b100b7211 */ /* 0x000fc600000f1411 */
[----:B------:R-:W2:Y:S04]  /*0670*/  LDG.E R16, desc[UR6][R14.64] ;  /* 0x000000060e107981 */ /* 0x000ea8000c1e1900 */
[----:B------:R-:W3:Y:S04]  /*0680*/  LDG.E R19, desc[UR6][R10.64+0x4] ;  /* 0x000004060a137981 */ /* 0x000ee8000c1e1900 */
[----:B------:R-:W4:Y:S04]  /*0690*/  LDG.E R26, desc[UR6][R10.64+0x8] ;  /* 0x000008060a1a7981 */ /* 0x000f28000c1e1900 */
[----:B------:R-:W5:Y:S01]  /*06a0*/  LDG.E R28, desc[UR6][R10.64+0xc] ;  /* 0x00000c060a1c7981 */ /* 0x000f62000c1e1900 */
[----:B------:R-:W-:-:S02]  /*06b0*/  VIADD R21, R21, 0x4 ;  /* 0x0000000415157836 */ /* 0x000fc40000000000 */
[----:B--2---:R-:W-:-:S04]  /*06c0*/  FADD R17, R16, -R13 ;  /* 0x8000000d10117221 */ /* 0x004fc80000000000 */
[----:B------:R-:W-:Y:S01]  /*06d0*/  FFMA R17, R17, R17, R22 ;  /* 0x0000001111117223 */ /* 0x000fe20000000016 */
[----:B---3--:R-:W-:Y:S01]  /*06e0*/  FADD R18, R18, -R19 ;  /* 0x8000001312127221 */ /* 0x008fe20000000000 */
[----:B----4-:R-:W-:-:S03]  /*06f0*/  FADD R26, R23, -R26 ;  /* 0x8000001a171a7221 */ /* 0x010fc60000000000 */
[----:B------:R-:W-:Y:S01]  /*0700*/  FFMA R17, R18, R18, R17 ;  /* 0x0000001212117223 */ /* 0x000fe20000000011 */
[----:B-----5:R-:W-:-:S03]  /*0710*/  FADD R28, R25, -R28 ;  /* 0x8000001c191c7221 */ /* 0x020fc60000000000 */
[----:B------:R-:W-:-:S04]  /*0720*/  FFMA R17, R26, R26, R17 ;  /* 0x0000001a1a117223 */ /* 0x000fc80000000011 */
[----:B------:R-:W-:-:S07]  /*0730*/  FFMA R22, R28, R28, R17 ;  /* 0x0000001c1c167223 */ /* 0x000fce0000000011 */
.L_x_12:
[----:B------:R-:W-:Y:S05]  /*0740*/  @!P1 BRA `(.L_x_11) ;  /* 0x0000000000809947 */ /* 0x000fea0003800000 */
[----:B------:R-:W-:Y:S01]  /*0750*/  ISETP.NE.AND P0, PT, R5, 0x1, PT ;  /* 0x000000010500780c */ /* 0x000fe20003f05270 */
[----:B------:R-:W0:Y:S01]  /*0760*/  LDC.64 R12, c[0x0][0x388] ;  /* 0x0000e200ff0c7b82 */ /* 0x000e220000000a00 */
[----:B------:R-:W-:-:S07]  /*0770*/  LOP3.LUT P1, RZ, R24, 0x1, RZ, 0xc0, !PT ;  /* 0x0000000118ff7812 */ /* 0x000fce000782c0ff */
[----:B------:R-:W1:Y:S04]  /*0780*/  LDC.64 R14, c[0x0][0x380] ;  /* 0x0000e000ff0e7b82 */ /* 0x000e680000000a00 */
[CC--:B------:R-:W-:Y:S02]  /*0790*/  @P0 IADD3 R23, P2, PT, R20.reuse, R21.reuse, RZ ;  /* 0x0000001514170210 */ /* 0x0c0fe40007f5e0ff */
[----:B------:R-:W-:Y:S02]  /*07a0*/  @P0 IADD3 R25, PT, PT, R20, R21, RZ ;  /* 0x0000001514190210 */ /* 0x000fe40007ffe0ff */
[----:B------:R-:W2:Y:S01]  /*07b0*/  @P0 LDC.64 R10, c[0x0][0x388] ;  /* 0x0000e200ff0a0b82 */ /* 0x000ea20000000a00 */
[----:B------:R-:W-:-:S07]  /*07c0*/  @P0 IMAD.X R24, RZ, RZ, RZ, P2 ;  /* 0x000000ffff180224 */ /* 0x000fce00010e06ff */
[----:B------:R-:W3:Y:S01]  /*07d0*/  LDC.64 R16, c[0x0][0x380] ;  /* 0x0000e000ff107b82 */ /* 0x000ee20000000a00 */
[----:B0-----:R-:W-:-:S06]  /*07e0*/  @P0 IMAD.WIDE.U32 R12, R25, 0x4, R12 ;  /* 0x00000004190c0825 */ /* 0x001fcc00078e000c */
[----:B------:R-:W4:Y:S01]  /*07f0*/  @P0 LDG.E R13, desc[UR6][R12.64] ;  /* 0x000000060c0d0981 */ /* 0x000f22000c1e1900 */
[----:B------:R-:W0:Y:S01]  /*0800*/  LDC.64 R18, c[0x0][0x388] ;  /* 0x0000e200ff127b82 */ /* 0x000e220000000a00 */
[----:B--2---:R-:W-:-:S04]  /*0810*/  @P0 LEA R10, P2, R23, R10, 0x2 ;  /* 0x0000000a170a0211 */ /* 0x004fc800078410ff */
[----:B------:R-:W-:Y:S01]  /*0820*/  @P0 LEA.HI.X R11, R23, R11, R24, 0x2, P2 ;  /* 0x0000000b170b0211 */ /* 0x000fe200010f1418 */
[----:B------:R-:W-:Y:S01]  /*0830*/  @P0 IMAD.IADD R23, R3, 0x1, R21 ;  /* 0x0000000103170824 */ /* 0x000fe200078e0215 */
[----:B------:R-:W-:-:S03]  /*0840*/  @P0 IADD3 R21, PT, PT, R21, 0x2, RZ ;  /* 0x0000000215150810 */ /* 0x000fc60007ffe0ff */
[----:B-1----:R-:W-:Y:S01]  /*0850*/  @P0 IMAD.WIDE R14, R23, 0x4, R14 ;  /* 0x00000004170e0825 */ /* 0x002fe200078e020e */
[----:B------:R-:W2:Y:S03]  /*0860*/  @P0 LDG.E R10, desc[UR6][R10.64+0x4] ;  /* 0x000004060a0a0981 */ /* 0x000ea6000c1e1900 */
[----:B------:R-:W-:Y:S01]  /*0870*/  @P1 IMAD.IADD R23, R20, 0x1, R21 ;  /* 0x0000000114171824 */ /* 0x000fe200078e0215 */
[----:B------:R-:W-:Y:S01]  /*0880*/  @P1 IADD3 R21, PT, PT, R3, R21, RZ ;  /* 0x0000001503151210 */ /* 0x000fe20007ffe0ff */
[----:B------:R-:W4:Y:S02]  /*0890*/  @P0 LDG.E R20, desc[UR6][R14.64] ;  /* 0x000000060e140981 */ /* 0x000f24000c1e1900 */
[----:B0-----:R-:W-:Y:S02]  /*08a0*/  @P1 IMAD.WIDE.U32 R18, R23, 0x4, R18 ;  /* 0x0000000417121825 */ /* 0x001fe400078e0012 */
[----:B------:R-:W2:Y:S02]  /*08b0*/  @P0 LDG.E R23, desc[UR6][R14.64+0x4] ;  /* 0x000004060e170981 */ /* 0x000ea4000c1e1900 */
[----:B---3--:R-:W-:-:S02]  /*08c0*/  @P1 IMAD.WIDE R16, R21, 0x4, R16 ;  /* 0x0000000415101825 */ /* 0x008fc400078e0210 */
[----:B------:R-:W3:Y:S04]  /*08d0*/  @P1 LDG.E R19, desc[UR6][R18.64] ;  /* 0x0000000612131981 */ /* 0x000ee8000c1e1900 */
[----:B------:R-:W3:Y:S01]  /*08e0*/  @P1 LDG.E R16, desc[UR6][R16.64] ;  /* 0x0000000610101981 */ /* 0x000ee2000c1e1900 */
[----:B----4-:R-:W-:Y:S01]  /*08f0*/  @P0 FADD R21, R20, -R13 ;  /* 0x8000000d14150221 */ /* 0x010fe20000000000 */
[----:B--2---:R-:W-:-:S03]  /*0900*/  @P0 FADD R20, R23, -R10 ;  /* 0x8000000a17140221 */ /* 0x004fc60000000000 */
[----:B------:R-:W-:-:S04]  /*0910*/  @P0 FFMA R21, R21, R21, R22 ;  /* 0x0000001515150223 */ /* 0x000fc80000000016 */
[----:B------:R-:W-:Y:S01]  /*0920*/  @P0 FFMA R22, R20, R20, R21 ;  /* 0x0000001414160223 */ /* 0x000fe20000000015 */
[----:B---3--:R-:W-:-:S04]  /*0930*/  @P1 FADD R11, R16, -R19 ;  /* 0x80000013100b1221 */ /* 0x008fc80000000000 */
[----:B------:R-:W-:-:S07]  /*0940*/  @P1 FFMA R22, R11, R11, R22 ;  /* 0x0000000b0b161223 */ /* 0x000fce0000000016 */
.L_x_11:
[----:B------:R-:W0:Y:S01]  /*0950*/  LDCU UR8, c[0x0][0x3a0] ;  /* 0x00007400ff0877ac */ /* 0x000e220008000800 */
[----:B------:R-:W-:Y:S01]  /*0960*/  VIADD R10, R9, 0x1 ;  /* 0x00000001090a7836 */ /* 0x000fe20000000000 */
[----:B------:R-:W-:-:S04]  /*0970*/  FSETP.GEU.AND P0, PT, R22, R7, PT ;  /* 0x000000071600720b */ /* 0x000fc80003f0e000 */
[----:B------:R-:W-:Y:S02]  /*0980*/  FSEL R7, R22, R7, !P0 ;  /* 0x0000000716077208 */ /* 0x000fe40004000000 */
[----:B------:R-:W-:Y:S02]  /*0990*/  SEL R2, R9, R2, !P0 ;  /* 0x0000000209027207 */ /* 0x000fe40004000000 */
[----:B0-----:R-:W-:-:S13]  /*09a0*/  ISETP.NE.AND P1, PT, R10, UR8, PT ;  /* 0x000000080a007c0c */ /* 0x001fda000bf25270 */
[----:B------:R-:W-:Y:S05]  /*09b0*/  @!P1 BRA `(.L_x_7) ;  /* 0x0000000400049947 */ /* 0x000fea0003800000 */
[----:B------:R-:W-:Y:S01]  /*09c0*/  MOV R9, R10 ;  /* 0x0000000a00097202 */ /* 0x000fe20000000f00 */
[----:B------:R-:W-:Y:S06]  /*09d0*/  BRA `(.L_x_13) ;  /* 0xfffffff400f47947 */ /* 0x000fec000383ffff */
.L_x_8:
[----:B------:R-:W-:Y:S01]  /*09e0*/  UISETP.GE.U32.AND UP0, UPT, UR4, 0x4, UPT ;  /* 0x000000040400788c */ /* 0x000fe2000bf06070 */
[----:B------:R-:W-:Y:S02]  /*09f0*/  HFMA2 R5, -RZ, RZ, 0, 0 ;  /* 0x00000000ff057431 */ /* 0x000fe400000001ff */
[----:B------:R-:W-:Y:S01]  /*0a00*/  IMAD.MOV.U32 R3, RZ, RZ, 0x7f7fffff ;  /* 0x7f7fffffff037424 */ /* 0x000fe200078e00ff */
[----:B------:R-:W-:Y:S01]  /*0a10*/  ULOP3.LUT UR5, UR4, 0x3, URZ, 0xc0, !UPT ;  /* 0x0000000304057892 */ /* 0x000fe2000f8ec0ff */
[----:B------:R-:W-:-:S04]  /*0a20*/  IMAD.MOV.U32 R2, RZ, RZ, RZ ;  /* 0x000000ffff027224 */ /* 0x000fc800078e00ff */
[----:B------:R-:W-:Y:S07]  /*0a30*/  BRA.U !UP0, `(.L_x_14) ;  /* 0x0000000108bc7547 */ /* 0x000fee000b800000 */
[----:B------:R-:W-:Y:S01]  /*0a40*/  ULOP3.LUT UR4, UR4, 0x7ffffffc, URZ, 0xc0, !UPT ;  /* 0x7ffffffc04047892 */ /* 0x000fe2000f8ec0ff */
[----:B------:R-:W-:Y:S01]  /*0a50*/  MOV R3, 0x7f7fffff ;  /* 0x7f7fffff00037802 */ /* 0x000fe20000000f00 */
[----:B------:R-:W-:Y:S01]  /*0a60*/  IMAD.MOV.U32 R4, RZ, RZ, RZ ;  /* 0x000000ffff047224 */ /* 0x000fe200078e00ff */
[----:B------:R-:W-:Y:S01]  /*0a70*/  MOV R2, RZ ;  /* 0x000000ff00027202 */ /* 0x000fe20000000f00 */
[----:B------:R-:W-:Y:S02]  /*0a80*/  UISETP.GT.AND UP0, UPT, UR4, URZ, UPT ;  /* 0x000000ff0400728c */ /* 0x000fe4000bf04270 */
[----:B------:R-:W-:-:S07]  /*0a90*/  IMAD.U32 R5, RZ, RZ, UR4 ;  /* 0x00000004ff057e24 */ /* 0x000fce000f8e00ff */
[----:B------:R-:W-:Y:S05]  /*0aa0*/  BRA.U !UP0, `(.L_x_15) ;  /* 0x0000000108887547 */ /* 0x000fea000b800000 */
[----:B------:R-:W-:Y:S02]  /*0ab0*/  IADD3 R6, PT, PT, R5, -R4, RZ ;  /* 0x8000000405067210 */ /* 0x000fe40007ffe0ff */
[----:B------:R-:W-:Y:S02]  /*0ac0*/  PLOP3.LUT P0, PT, PT, PT, PT, 0x80, 0x8 ;  /* 0x000000000008781c */ /* 0x000fe40003f0f070 */
[----:B------:R-:W-:-:S13]  /*0ad0*/  ISETP.GT.AND P1, PT, R6, 0xc, PT ;  /* 0x0000000c0600780c */ /* 0x000fda0003f24270 */
[----:B------:R-:W-:Y:S05]  /*0ae0*/  @!P1 BRA `(.L_x_16) ;  /* 0x0000000000449947 */ /* 0x000fea0003800000 */
[----:B------:R-:W-:Y:S01]  /*0af0*/  PLOP3.LUT P0, PT, PT, PT, PT, 0x8, 0x80 ;  /* 0x000000000080781c */ /* 0x000fe20003f0e170 */
[----:B------:R-:W-:-:S12]  /*0b00*/  VIADD R7, R5, 0xfffffff4 ;  /* 0xfffffff405077836 */ /* 0x000fd80000000000 */
.L_x_17:
[----:B------:R-:W-:-:S04]  /*0b10*/  FSETP.GT.AND P2, PT, R3, RZ, PT ;  /* 0x000000ff0300720b */ /* 0x000fc80003f44000 */
[----:B------:R-:W-:Y:S02]  /*0b20*/  FSEL R3, R3, RZ, !P2 ;  /* 0x000000ff03037208 */ /* 0x000fe40005000000 */
[----:B------:R-:W-:Y:S02]  /*0b30*/  SEL R2, R4, R2, P2 ;  /* 0x0000000204027207 */ /* 0x000fe40001000000 */
[----:B------:R-:W-:-:S04]  /*0b40*/  FSETP.GT.AND P3, PT, R3, RZ, PT ;  /* 0x000000ff0300720b */ /* 0x000fc80003f64000 */
[----:B------:R-:W-:-:S04]  /*0b50*/  FSEL R3, R3, RZ, !P3 ;  /* 0x000000ff03037208 */ /* 0x000fc80005800000 */
[----:B------:R-:W-:-:S04]  /*0b60*/  FSETP.GT.AND P4, PT, R3, RZ, PT ;  /* 0x000000ff0300720b */ /* 0x000fc80003f84000 */
[----:B------:R-:W-:Y:S02]  /*0b70*/  FSEL R3, R3, RZ, !P4 ;  /* 0x000000ff03037208 */ /* 0x000fe40006000000 */
[----:B------:R-:W-:Y:S02]  /*0b80*/  @P3 IADD3 R2, PT, PT, R4, 0x4, RZ ;  /* 0x0000000404023810 */ /* 0x000fe40007ffe0ff */
[----:B------:R-:W-:-:S04]  /*0b90*/  FSETP.GT.AND P1, PT, R3, RZ, PT ;  /* 0x000000ff0300720b */ /* 0x000fc80003f24000 */
[----:B------:R-:W-:Y:S01]  /*0ba0*/  FSEL R3, R3, RZ, !P1 ;  /* 0x000000ff03037208 */ /* 0x000fe20004800000 */
[----:B------:R-:W-:-:S08]  /*0bb0*/  @P4 VIADD R2, R4, 0x8 ;  /* 0x0000000804024836 */ /* 0x000fd00000000000 */
[C---:B------:R-:W-:Y:S01]  /*0bc0*/  @P1 IADD3 R2, PT, PT, R4.reuse, 0xc, RZ ;  /* 0x0000000c04021810 */ /* 0x040fe20007ffe0ff */
[----:B------:R-:W-:-:S05]  /*0bd0*/  VIADD R4, R4, 0x10 ;  /* 0x0000001004047836 */ /* 0x000fca0000000000 */
[----:B------:R-:W-:-:S13]  /*0be0*/  ISETP.GE.AND P2, PT, R4, R7, PT ;  /* 0x000000070400720c */ /* 0x000fda0003f46270 */
[----:B------:R-:W-:Y:S05]  /*0bf0*/  @!P2 BRA `(.L_x_17) ;  /* 0xfffffffc00c4a947 */ /* 0x000fea000383ffff */
.L_x_16:
[----:B------:R-:W-:-:S04]  /*0c00*/  IADD3 R6, PT, PT, R5, -R4, RZ ;  /* 0x8000000405067210 */ /* 0x000fc80007ffe0ff */
[----:B------:R-:W-:-:S13]  /*0c10*/  ISETP.GT.AND P1, PT, R6, 0x4, PT ;  /* 0x000000040600780c */ /* 0x000fda0003f24270 */
[----:B------:R-:W-:Y:S05]  /*0c20*/  @!P1 BRA `(.L_x_18) ;  /* 0x0000000000209947 */ /* 0x000fea0003800000 */
[C---:B------:R-:W-:Y:S02]  /*0c30*/  FSETP.GT.AND P1, PT, R3.reuse, RZ, PT ;  /* 0x000000ff0300720b */ /* 0x040fe40003f24000 */
[----:B------:R-:W-:Y:S02]  /*0c40*/  PLOP3.LUT P0, PT, PT, PT, PT, 0x8, 0x80 ;  /* 0x000000000080781c */ /* 0x000fe40003f0e170 */
[----:B------:R-:W-:Y:S02]  /*0c50*/  FSEL R3, R3, RZ, !P1 ;  /* 0x000000ff03037208 */ /* 0x000fe40004800000 */
[----:B------:R-:W-:Y:S02]  /*0c60*/  SEL R2, R4, R2, P1 ;  /* 0x0000000204027207 */ /* 0x000fe40000800000 */
[----:B------:R-:W-:-:S04]  /*0c70*/  FSETP.GT.AND P2, PT, R3, RZ, PT ;  /* 0x000000ff0300720b */ /* 0x000fc80003f44000 */
[----:B------:R-:W-:-:S09]  /*0c80*/  FSEL R3, R3, RZ, !P2 ;  /* 0x000000ff03037208 */ /* 0x000fd20005000000 */
[C---:B------:R-:W-:Y:S01]  /*0c90*/  @P2 VIADD R2, R4.reuse, 0x4 ;  /* 0x0000000404022836 */ /* 0x040fe20000000000 */
[----:B------:R-:W-:-:S07]  /*0ca0*/  IADD3 R4, PT, PT, R4, 0x8, RZ ;  /* 0x0000000804047810 */ /* 0x000fce0007ffe0ff */
.L_x_18:
[----:B------:R-:W-:-:S13]  /*0cb0*/  ISETP.NE.OR P0, PT, R4, R5, P0 ;  /* 0x000000050400720c */ /* 0x000fda0000705670 */
[----:B------:R-:W-:Y:S05]  /*0cc0*/  @!P0 BRA `(.L_x_14) ;  /* 0x0000000000188947 */ /* 0x000fea0003800000 */
.L_x_15:
[----:B------:R-:W-:-:S04]  /*0cd0*/  FSETP.GT.AND P1, PT, R3, RZ, PT ;  /* 0x000000ff0300720b */ /* 0x000fc80003f24000 */
[C---:B------:R-:W-:Y:S01]  /*0ce0*/  SEL R2, R4.reuse, R2, P1 ;  /* 0x0000000204027207 */ /* 0x040fe20000800000 */
[----:B------:R-:W-:Y:S01]  /*0cf0*/  VIADD R4, R4, 0x4 ;  /* 0x0000000404047836 */ /* 0x000fe20000000000 */
[----:B------:R-:W-:-:S04]  /*0d00*/  FSEL R3, R3, RZ, !P1 ;  /* 0x000000ff03037208 */ /* 0x000fc80004800000 */
[----:B------:R-:W-:-:S13]  /*0d10*/  ISETP.NE.AND P0, PT, R4, R5, PT ;  /* 0x000000050400720c */ /* 0x000fda0003f05270 */
[----:B------:R-:W-:Y:S05]  /*0d20*/  @P0 BRA `(.L_x_15) ;  /* 0xfffffffc00e80947 */ /* 0x000fea000383ffff */
.L_x_14:
[----:B------:R-:W-:-:S09]  /*0d30*/  UISETP.NE.AND UP0, UPT, UR5, URZ, UPT ;  /* 0x000000ff0500728c */ /* 0x000fd2000bf05270 */
[----:B------:R-:W-:Y:S05]  /*0d40*/  BRA.U !UP0, `(.L_x_7) ;  /* 0x0000000108207547 */ /* 0x000fea000b800000 */
[----:B------:R-:W-:-:S05]  /*0d50*/  UMOV UR4, URZ ;  /* 0x000000ff00047c82 */ /* 0x000fca0008000000 */
.L_x_19:
[----:B------:R-:W-:Y:S01]  /*0d60*/  UIADD3 UR4, UPT, UPT, UR4, 0x1, URZ ;  /* 0x0000000104047890 */ /* 0x000fe2000fffe0ff */
[----:B------:R-:W-:-:S03]  /*0d70*/  FSETP.GT.AND P0, PT, R3, RZ, PT ;  /* 0x000000ff0300720b */ /* 0x000fc60003f04000 */
[----:B------:R-:W-:Y:S01]  /*0d80*/  UISETP.NE.AND UP0, UPT, UR4, UR5, UPT ;  /* 0x000000050400728c */ /* 0x000fe2000bf05270 */
[----:B------:R-:W-:Y:S02]  /*0d90*/  SEL R2, R5, R2, P0 ;  /* 0x0000000205027207 */ /* 0x000fe40000000000 */
[----:B------:R-:W-:Y:S02]  /*0da0*/  FSEL R3, R3, RZ, !P0 ;  /* 0x000000ff03037208 */ /* 0x000fe40004000000 */
[----:B------:R-:W-:-:S04]  /*0db0*/  IADD3 R5, PT, PT, R5, 0x1, RZ ;  /* 0x0000000105057810 */ /* 0x000fc80007ffe0ff */
[----:B------:R-:W-:Y:S05]  /*0dc0*/  BRA.U UP0, `(.L_x_19) ;  /* 0xfffffffd00e47547 */ /* 0x000fea000b83ffff */
.L_x_7:
[----:B------:R-:W0:Y:S02]  /*0dd0*/  LDC.64 R4, c[0x0][0x390] ;  /* 0x0000e400ff047b82 */ /* 0x000e240000000a00 */
[----:B0-----:R-:W-:-:S05]  /*0de0*/  IMAD.WIDE R4, R0, 0x4, R4 ;  /* 0x0000000400047825 */ /* 0x001fca00078e0204 */
[----:B------:R-:W-:Y:S01]  /*0df0*/  STG.E desc[UR6][R4.64], R2 ;  /* 0x0000000204007986 */ /* 0x000fe2000c101906 */
[----:B------:R-:W-:Y:S05]  /*0e00*/  EXIT ;  /* 0x000000000000794d */ /* 0x000fea0003800000 */
.L_x_20:
        /* <DEDUP_REMOVED lines=15> */
.L_x_22:


//--------------------- .nv.shared.reserved.0     --------------------------
	.section	.nv.shared.reserved.0,"aw",@nobits
	.weak		__nv_reservedSMEM_offset_0_alias
	.size		__nv_reservedSMEM_offset_0_alias, 0, 64
	.other		__nv_reservedSMEM_offset_0_alias,@"STO_CUDA_RESERVED_SHARED STV_DEFAULT"
__nv_reservedSMEM_offset_0_alias:
	.zero		0
	.zero		64


//--------------------- .nv.constant0._Z19computeCentroidSumsPKfPKiPfPiii --------------------------
	.section	.nv.constant0._Z19computeCentroidSumsPKfPKiPfPiii,"a",@progbits
	.sectionflags	@""
	.align	4
.nv.constant0._Z19computeCentroidSumsPKfPKiPfPiii:
	.zero		936


//--------------------- .nv.constant0._Z14assignClustersPKfS0_Piiii --------------------------
	.section	.nv.constant0._Z14assignClustersPKfS0_Piiii,"a",@progbits
	.sectionflags	@""
	.align	4
.nv.constant0._Z14assignClustersPKfS0_Piiii:
	.zero		932


//--------------------- SYMBOLS --------------------------

	.type		.nv.reservedSmem.offset0,@object
	.size		.nv.reservedSmem.offset0,0x4
